	.target	sm_100a

	.elftype	@"ET_EXEC"


//--------------------- .note.nv.tkinfo           --------------------------
	.section	.note.nv.tkinfo,"",@"SHT_NOTE"
	.sectionflags	@"SHF_NOTE_NV_TKINFO"
	.tkinfo
        /*0018*/ 	.word	0x00000002
        /*0030*/ 	.string	""
        /*0030*/ 	.string	"ptxas"
        /*0030*/ 	.string	"Cuda compilation tools, release 13.0, V13.0.88"
        /*0030*/ 	.string	"Build cuda_13.0.r13.0/compiler.36424714_0"
        /*0030*/ 	.string	"-arch sm_100a -m 64 "



//--------------------- .note.nv.cuinfo           --------------------------
	.section	.note.nv.cuinfo,"",@"SHT_NOTE"
	.sectionflags	@"SHF_NOTE_NV_CUINFO"
        /*0018*/ 	.short	0x0002
        /*001a*/ 	.short	0x0064
        /*001c*/ 	.short	0x0082
	.zero		2


//--------------------- .nv.info                  --------------------------
	.section	.nv.info,"",@"SHT_CUDA_INFO"
	.align	4


	//----- nvinfo : EIATTR_REGCOUNT
	.align		4
        /*0000*/ 	.byte	0x04, 0x2f
        /*0002*/ 	.short	(.L_19 - .L_18)
	.align		4
.L_18:
        /*0004*/ 	.word	index@(_ZN7cutlass13device_kernelINS_4gemm6kernel13GemmUniversalIN4cute5tupleIJiiiiEEENS1_10collective13CollectiveMmaINS1_35MainloopSm100TmaUmmaWarpSpecializedILi4ELi2ELi4ENS5_IJNS4_1CILi2EEESB_NSA_ILi1EEEEEEEENS5_IJNSA_ILi64EEENSA_ILi128EEESF_EEENS_10tfloat32_tENS5_IJlSC_lEEESI_SJ_NS4_8TiledMMAINS4_8MMA_AtomIJNS4_17SM100_MMA_TF32_SSISI_SI_fLi64ELi128ELNS4_4UMMA5MajorE0ELSO_0ELNSN_7ScaleInE0ELSP_0EEEEEENS4_6LayoutINS5_IJSC_SC_SC_EEENS5_IJNSA_ILi0EEESU_SU_EEEEENS5_IJNS4_10UnderscoreESX_SX_EEEEENS4_23SM90_TMA_LOAD_MULTICASTENS4_14ComposedLayoutINS4_7SwizzleILi3ELi4ELi3EEENS4_18smem_ptr_flag_bitsILi32EEENSS_INS5_IJNSA_ILi8EEENSA_ILi32EEEEEENS5_IJS17_SC_EEEEEEEvNS4_8identityES10_S1B_vS1C_EENS_8epilogue10collective18CollectiveEpilogueINS1E_23Sm100TmaWarpSpecializedILi4ELi2ELi16ELb1ELb0EEEJSH_NS5_IJNSS_ISF_SC_EENSS_IS17_SC_EEEEESI_SJ_SI_SJ_NS1E_6fusion15FusionCallbacksIS1I_NS1M_17LinearCombinationISI_fSI_fLNS_15FloatRoundStyleE2EEESH_S1L_JEEENS4_5SM1004TMEM4LOAD26SM100_TMEM_LOAD_16dp128b8xENS4_13SM90_TMA_LOADES1B_NS4_17SM75_U32x4_LDSM_NENS4_14SM90_TMA_STOREES1B_NS4_17SM90_U32x4_STSM_NENS4_39AutoVectorizingCopyWithAssumedAlignmentILi128EEEEEEvvEEEEvNT_6ParamsE)
        /*0008*/ 	.word	0x00000050


	//----- nvinfo : EIATTR_FRAME_SIZE
	.align		4
.L_19:
        /*000c*/ 	.byte	0x04, 0x11
        /*000e*/ 	.short	(.L_21 - .L_20)
	.align		4
.L_20:
        /*0010*/ 	.word	index@($__internal_2_$__cuda_sm10x_tcgen05_guardrail_trap_unallocated_columns_being_dealloced)
        /*0014*/ 	.word	0x00000000


	//----- nvinfo : EIATTR_FRAME_SIZE
	.align		4
.L_21:
        /*0018*/ 	.byte	0x04, 0x11
        /*001a*/ 	.short	(.L_23 - .L_22)
	.align		4
.L_22:
        /*001c*/ 	.word	index@($__internal_1_$__cuda_sm10x_tcgen05_guardrail_trap_phase_invalid_during_alloc)
        /*0020*/ 	.word	0x00000000


	//----- nvinfo : EIATTR_FRAME_SIZE
	.align		4
.L_23:
        /*0024*/ 	.byte	0x04, 0x11
        /*0026*/ 	.short	(.L_25 - .L_24)
	.align		4
.L_24:
        /*0028*/ 	.word	index@($__internal_0_$__cuda_sm10x_tcgen05_guardrail_trap_col_being_dealloced_not_returned_by_alloc)
        /*002c*/ 	.word	0x00000000


	//----- nvinfo : EIATTR_FRAME_SIZE
	.align		4
.L_25:
        /*0030*/ 	.byte	0x04, 0x11
        /*0032*/ 	.short	(.L_27 - .L_26)
	.align		4
.L_26:
        /*0034*/ 	.word	index@(_ZN7cutlass13device_kernelINS_4gemm6kernel13GemmUniversalIN4cute5tupleIJiiiiEEENS1_10collective13CollectiveMmaINS1_35MainloopSm100TmaUmmaWarpSpecializedILi4ELi2ELi4ENS5_IJNS4_1CILi2EEESB_NSA_ILi1EEEEEEEENS5_IJNSA_ILi64EEENSA_ILi128EEESF_EEENS_10tfloat32_tENS5_IJlSC_lEEESI_SJ_NS4_8TiledMMAINS4_8MMA_AtomIJNS4_17SM100_MMA_TF32_SSISI_SI_fLi64ELi128ELNS4_4UMMA5MajorE0ELSO_0ELNSN_7ScaleInE0ELSP_0EEEEEENS4_6LayoutINS5_IJSC_SC_SC_EEENS5_IJNSA_ILi0EEESU_SU_EEEEENS5_IJNS4_10UnderscoreESX_SX_EEEEENS4_23SM90_TMA_LOAD_MULTICASTENS4_14ComposedLayoutINS4_7SwizzleILi3ELi4ELi3EEENS4_18smem_ptr_flag_bitsILi32EEENSS_INS5_IJNSA_ILi8EEENSA_ILi32EEEEEENS5_IJS17_SC_EEEEEEEvNS4_8identityES10_S1B_vS1C_EENS_8epilogue10collective18CollectiveEpilogueINS1E_23Sm100TmaWarpSpecializedILi4ELi2ELi16ELb1ELb0EEEJSH_NS5_IJNSS_ISF_SC_EENSS_IS17_SC_EEEEESI_SJ_SI_SJ_NS1E_6fusion15FusionCallbacksIS1I_NS1M_17LinearCombinationISI_fSI_fLNS_15FloatRoundStyleE2EEESH_S1L_JEEENS4_5SM1004TMEM4LOAD26SM100_TMEM_LOAD_16dp128b8xENS4_13SM90_TMA_LOADES1B_NS4_17SM75_U32x4_LDSM_NENS4_14SM90_TMA_STOREES1B_NS4_17SM90_U32x4_STSM_NENS4_39AutoVectorizingCopyWithAssumedAlignmentILi128EEEEEEvvEEEEvNT_6ParamsE)
        /*0038*/ 	.word	0x00000000


	//----- nvinfo : EIATTR_MIN_STACK_SIZE
	.align		4
.L_27:
        /*003c*/ 	.byte	0x04, 0x12
        /*003e*/ 	.short	(.L_29 - .L_28)
	.align		4
.L_28:
        /*0040*/ 	.word	index@(_ZN7cutlass13device_kernelINS_4gemm6kernel13GemmUniversalIN4cute5tupleIJiiiiEEENS1_10collective13CollectiveMmaINS1_35MainloopSm100TmaUmmaWarpSpecializedILi4ELi2ELi4ENS5_IJNS4_1CILi2EEESB_NSA_ILi1EEEEEEEENS5_IJNSA_ILi64EEENSA_ILi128EEESF_EEENS_10tfloat32_tENS5_IJlSC_lEEESI_SJ_NS4_8TiledMMAINS4_8MMA_AtomIJNS4_17SM100_MMA_TF32_SSISI_SI_fLi64ELi128ELNS4_4UMMA5MajorE0ELSO_0ELNSN_7ScaleInE0ELSP_0EEEEEENS4_6LayoutINS5_IJSC_SC_SC_EEENS5_IJNSA_ILi0EEESU_SU_EEEEENS5_IJNS4_10UnderscoreESX_SX_EEEEENS4_23SM90_TMA_LOAD_MULTICASTENS4_14ComposedLayoutINS4_7SwizzleILi3ELi4ELi3EEENS4_18smem_ptr_flag_bitsILi32EEENSS_INS5_IJNSA_ILi8EEENSA_ILi32EEEEEENS5_IJS17_SC_EEEEEEEvNS4_8identityES10_S1B_vS1C_EENS_8epilogue10collective18CollectiveEpilogueINS1E_23Sm100TmaWarpSpecializedILi4ELi2ELi16ELb1ELb0EEEJSH_NS5_IJNSS_ISF_SC_EENSS_IS17_SC_EEEEESI_SJ_SI_SJ_NS1E_6fusion15FusionCallbacksIS1I_NS1M_17LinearCombinationISI_fSI_fLNS_15FloatRoundStyleE2EEESH_S1L_JEEENS4_5SM1004TMEM4LOAD26SM100_TMEM_LOAD_16dp128b8xENS4_13SM90_TMA_LOADES1B_NS4_17SM75_U32x4_LDSM_NENS4_14SM90_TMA_STOREES1B_NS4_17SM90_U32x4_STSM_NENS4_39AutoVectorizingCopyWithAssumedAlignmentILi128EEEEEEvvEEEEvNT_6ParamsE)
        /*0044*/ 	.word	0x00000000
.L_29:


//--------------------- .nv.compat                --------------------------
	.section	.nv.compat,"",@"SHT_CUDA_COMPAT_INFO"
	.align	4
        /*0000*/ 	.byte	0x02, 0x09, 0x01, 0x00, 0x02, 0x02, 0x02, 0x00, 0x02, 0x05, 0x05, 0x00, 0x03, 0x07, 0x01, 0x01
        /*0010*/ 	.byte	0x02, 0x03, 0x01, 0x00, 0x02, 0x06, 0x01, 0x00, 0x04, 0x0b, 0x08, 0x00, 0x09, 0x00, 0x00, 0x00
        /*0020*/ 	.byte	0x00, 0x00, 0x00, 0x00


//--------------------- .nv.info._ZN7cutlass13device_kernelINS_4gemm6kernel13GemmUniversalIN4cute5tupleIJiiiiEEENS1_10collective13CollectiveMmaINS1_35MainloopSm100TmaUmmaWarpSpecializedILi4ELi2ELi4ENS5_IJNS4_1CILi2EEESB_NSA_ILi1EEEEEEEENS5_IJNSA_ILi64EEENSA_ILi128EEESF_EEENS_10tfloat32_tENS5_IJlSC_lEEESI_SJ_NS4_8TiledMMAINS4_8MMA_AtomIJNS4_17SM100_MMA_TF32_SSISI_SI_fLi64ELi128ELNS4_4UMMA5MajorE0ELSO_0ELNSN_7ScaleInE0ELSP_0EEEEEENS4_6LayoutINS5_IJSC_SC_SC_EEENS5_IJNSA_ILi0EEESU_SU_EEEEENS5_IJNS4_10UnderscoreESX_SX_EEEEENS4_23SM90_TMA_LOAD_MULTICASTENS4_14ComposedLayoutINS4_7SwizzleILi3ELi4ELi3EEENS4_18smem_ptr_flag_bitsILi32EEENSS_INS5_IJNSA_ILi8EEENSA_ILi32EEEEEENS5_IJS17_SC_EEEEEEEvNS4_8identityES10_S1B_vS1C_EENS_8epilogue10collective18CollectiveEpilogueINS1E_23Sm100TmaWarpSpecializedILi4ELi2ELi16ELb1ELb0EEEJSH_NS5_IJNSS_ISF_SC_EENSS_IS17_SC_EEEEESI_SJ_SI_SJ_NS1E_6fusion15FusionCallbacksIS1I_NS1M_17LinearCombinationISI_fSI_fLNS_15FloatRoundStyleE2EEESH_S1L_JEEENS4_5SM1004TMEM4LOAD26SM100_TMEM_LOAD_16dp128b8xENS4_13SM90_TMA_LOADES1B_NS4_17SM75_U32x4_LDSM_NENS4_14SM90_TMA_STOREES1B_NS4_17SM90_U32x4_STSM_NENS4_39AutoVectorizingCopyWithAssumedAlignmentILi128EEEEEEvvEEEEvNT_6ParamsE --------------------------
	.section	.nv.info._ZN7cutlass13device_kernelINS_4gemm6kernel13GemmUniversalIN4cute5tupleIJiiiiEEENS1_10collective13CollectiveMmaINS1_35MainloopSm100TmaUmmaWarpSpecializedILi4ELi2ELi4ENS5_IJNS4_1CILi2EEESB_NSA_ILi1EEEEEEEENS5_IJNSA_ILi64EEENSA_ILi128EEESF_EEENS_10tfloat32_tENS5_IJlSC_lEEESI_SJ_NS4_8TiledMMAINS4_8MMA_AtomIJNS4_17SM100_MMA_TF32_SSISI_SI_fLi64ELi128ELNS4_4UMMA5MajorE0ELSO_0ELNSN_7ScaleInE0ELSP_0EEEEEENS4_6LayoutINS5_IJSC_SC_SC_EEENS5_IJNSA_ILi0EEESU_SU_EEEEENS5_IJNS4_10UnderscoreESX_SX_EEEEENS4_23SM90_TMA_LOAD_MULTICASTENS4_14ComposedLayoutINS4_7SwizzleILi3ELi4ELi3EEENS4_18smem_ptr_flag_bitsILi32EEENSS_INS5_IJNSA_ILi8EEENSA_ILi32EEEEEENS5_IJS17_SC_EEEEEEEvNS4_8identityES10_S1B_vS1C_EENS_8epilogue10collective18CollectiveEpilogueINS1E_23Sm100TmaWarpSpecializedILi4ELi2ELi16ELb1ELb0EEEJSH_NS5_IJNSS_ISF_SC_EENSS_IS17_SC_EEEEESI_SJ_SI_SJ_NS1E_6fusion15FusionCallbacksIS1I_NS1M_17LinearCombinationISI_fSI_fLNS_15FloatRoundStyleE2EEESH_S1L_JEEENS4_5SM1004TMEM4LOAD26SM100_TMEM_LOAD_16dp128b8xENS4_13SM90_TMA_LOADES1B_NS4_17SM75_U32x4_LDSM_NENS4_14SM90_TMA_STOREES1B_NS4_17SM90_U32x4_STSM_NENS4_39AutoVectorizingCopyWithAssumedAlignmentILi128EEEEEEvvEEEEvNT_6ParamsE,"",@"SHT_CUDA_INFO"
	.sectionflags	@""
	.align	4


	//----- nvinfo : EIATTR_CUDA_API_VERSION
	.align		4
        /*0000*/ 	.byte	0x04, 0x37
        /*0002*/ 	.short	(.L_31 - .L_30)
.L_30:
        /*0004*/ 	.word	0x00000082


	//----- nvinfo : EIATTR_KPARAM_INFO
	.align		4
.L_31:
        /*0008*/ 	.byte	0x04, 0x17
        /*000a*/ 	.short	(.L_33 - .L_32)
.L_32:
        /*000c*/ 	.word	0x00000000
        /*0010*/ 	.short	0x0000
        /*0012*/ 	.short	0x0000
        /*0014*/ 	.byte	0x00, 0xf0, 0x01, 0x20


	//----- nvinfo : EIATTR_AT_ENTRY_FRAGMENTS
	.align		4
.L_33:
        /*0018*/ 	.byte	0x04, 0x4f
        /*001a*/ 	.short	(.L_35 - .L_34)


	//   ....[0]....
.L_34:
        /*001c*/ 	.word	0x00000006


	//----- nvinfo : EIATTR_RESERVED_SMEM_USED
	.align		4
.L_35:
        /*0020*/ 	.byte	0x01, 0x41
	.zero		2


	//----- nvinfo : EIATTR_SPARSE_MMA_MASK
	.align		4
        /*0024*/ 	.byte	0x03, 0x50
        /*0026*/ 	.short	0x0000


	//----- nvinfo : EIATTR_TCGEN05_1CTA_USED
	.align		4
        /*0028*/ 	.byte	0x01, 0x51
	.zero		2


	//----- nvinfo : EIATTR_MAXREG_COUNT
	.align		4
        /*002c*/ 	.byte	0x03, 0x1b
        /*002e*/ 	.short	0x00ff


	//----- nvinfo : EIATTR_NUM_BARRIERS
	.align		4
        /*0030*/ 	.byte	0x02, 0x4c
        /*0032*/ 	.byte	0x07
	.zero		1


	//----- nvinfo : EIATTR_EXTERNS
	.align		4
        /*0034*/ 	.byte	0x04, 0x0f
        /*0036*/ 	.short	(.L_37 - .L_36)


	//   ....[0]....
	.align		4
.L_36:
        /*0038*/ 	.word	index@(__assertfail)


	//----- nvinfo : EIATTR_MERCURY_ISA_VERSION
	.align		4
.L_37:
        /*003c*/ 	.byte	0x03, 0x5f
        /*003e*/ 	.short	0x0101


	//----- nvinfo : EIATTR_INT_WARP_WIDE_INSTR_OFFSETS
	.align		4
        /*0040*/ 	.byte	0x04, 0x31
        /*0042*/ 	.short	(.L_39 - .L_38)


	//   ....[0]....
.L_38:
        /*0044*/ 	.word	0x00004240


	//   ....[1]....
        /*0048*/ 	.word	0x00004270


	//   ....[2]....
        /*004c*/ 	.word	0x00004290


	//   ....[3]....
        /*0050*/ 	.word	0x00004dd0


	//   ....[4]....
        /*0054*/ 	.word	0x00004e40


	//   ....[5]....
        /*0058*/ 	.word	0x00004f20


	//   ....[6]....
        /*005c*/ 	.word	0x00004fa0


	//   ....[7]....
        /*0060*/ 	.word	0x000050a0


	//   ....[8]....
        /*0064*/ 	.word	0x00005120


	//   ....[9]....
        /*0068*/ 	.word	0x00005210


	//   ....[10]....
        /*006c*/ 	.word	0x000052c0


	//----- nvinfo : EIATTR_COOP_GROUP_MASK_REGIDS
	.align		4
.L_39:
        /*0070*/ 	.byte	0x04, 0x29
        /*0072*/ 	.short	(.L_41 - .L_40)


	//   ....[0]....
.L_40:
        /*0074*/ 	.word	0xffffffff


	//   ....[1]....
        /*0078*/ 	.word	0xffffffff


	//   ....[2]....
        /*007c*/ 	.word	0xffffffff


	//   ....[3]....
        /*0080*/ 	.word	0xffffffff


	//   ....[4]....
        /*0084*/ 	.word	0xffffffff


	//   ....[5]....
        /*0088*/ 	.word	0xffffffff


	//   ....[6]....
        /*008c*/ 	.word	0xffffffff


	//   ....[7]....
        /*0090*/ 	.word	0xffffffff


	//   ....[8]....
        /*0094*/ 	.word	0xffffffff


	//   ....[9]....
        /*0098*/ 	.word	0xffffffff


	//   ....[10]....
        /*009c*/ 	.word	0xffffffff


	//   ....[11]....
        /*00a0*/ 	.word	0xffffffff


	//   ....[12]....
        /*00a4*/ 	.word	0xffffffff


	//   ....[13]....
        /*00a8*/ 	.word	0xffffffff


	//----- nvinfo : EIATTR_COOP_GROUP_INSTR_OFFSETS
	.align		4
.L_41:
        /*00ac*/ 	.byte	0x04, 0x28
        /*00ae*/ 	.short	(.L_43 - .L_42)


	//   ....[0]....
.L_42:
        /*00b0*/ 	.word	0x00000080


	//   ....[1]....
        /*00b4*/ 	.word	0x000004f0


	//   ....[2]....
        /*00b8*/ 	.word	0x000006a0


	//   ....[3]....
        /*00bc*/ 	.word	0x00000840


	//   ....[4]....
        /*00c0*/ 	.word	0x00000940


	//   ....[5]....
        /*00c4*/ 	.word	0x00000ab0


	//   ....[6]....
        /*00c8*/ 	.word	0x00000c50


	//   ....[7]....
        /*00cc*/ 	.word	0x00000e00


	//   ....[8]....
        /*00d0*/ 	.word	0x000023c0


	//   ....[9]....
        /*00d4*/ 	.word	0x00003270


	//   ....[10]....
        /*00d8*/ 	.word	0x00003480


	//   ....[11]....
        /*00dc*/ 	.word	0x000034b0


	//   ....[12]....
        /*00e0*/ 	.word	0x00004120


	//   ....[13]....
        /*00e4*/ 	.word	0x00004350


	//----- nvinfo : EIATTR_VRC_CTA_INIT_COUNT
	.align		4
.L_43:
        /*00e8*/ 	.byte	0x02, 0x4a
        /*00ea*/ 	.byte	0x80
	.zero		1


	//----- nvinfo : EIATTR_SYSCALL_OFFSETS
	.align		4
        /*00ec*/ 	.byte	0x04, 0x46
        /*00ee*/ 	.short	(.L_45 - .L_44)


	//   ....[0]....
.L_44:
        /*00f0*/ 	.word	0x00005f60


	//   ....[1]....
        /*00f4*/ 	.word	0x00006050


	//   ....[2]....
        /*00f8*/ 	.word	0x000068f0


	//   ....[3]....
        /*00fc*/ 	.word	0x000072b0


	//   ....[4]....
        /*0100*/ 	.word	0x00007c20


	//   ....[5]....
        /*0104*/ 	.word	0x00008590


	//----- nvinfo : EIATTR_MBARRIER_INSTR_OFFSETS
	.align		4
.L_45:
        /*0108*/ 	.byte	0x04, 0x39
        /*010a*/ 	.short	(.L_47 - .L_46)


	//   ....[0]....
.L_46:
        /*010c*/ 	.word	0x00000610
        /*0110*/ 	.word	0x000000ff
        /*0114*/ 	.word	0x00000000
        /*0118*/ 	.short	0x0100
        /*011a*/ 	.byte	0x04
	.zero		1


	//   ....[1]....
        /*011c*/ 	.word	0x00000620
        /*0120*/ 	.word	0x000000ff
        /*0124*/ 	.word	0x00000020
        /*0128*/ 	.short	0x0100
        /*012a*/ 	.byte	0x04
	.zero		1


	//   ....[2]....
        /*012c*/ 	.word	0x00000630
        /*0130*/ 	.word	0x000000ff
        /*0134*/ 	.word	0x00000008
        /*0138*/ 	.short	0x0100
        /*013a*/ 	.byte	0x04
	.zero		1


	//   ....[3]....
        /*013c*/ 	.word	0x00000640
        /*0140*/ 	.word	0x000000ff
        /*0144*/ 	.word	0x00000028
        /*0148*/ 	.short	0x0100
        /*014a*/ 	.byte	0x04
	.zero		1


	//   ....[4]....
        /*014c*/ 	.word	0x00000650
        /*0150*/ 	.word	0x000000ff
        /*0154*/ 	.word	0x00000010
        /*0158*/ 	.short	0x0100
        /*015a*/ 	.byte	0x04
	.zero		1


	//   ....[5]....
        /*015c*/ 	.word	0x00000660
        /*0160*/ 	.word	0x000000ff
        /*0164*/ 	.word	0x00000030
        /*0168*/ 	.short	0x0100
        /*016a*/ 	.byte	0x04
	.zero		1


	//   ....[6]....
        /*016c*/ 	.word	0x00000670
        /*0170*/ 	.word	0x000000ff
        /*0174*/ 	.word	0x00000018
        /*0178*/ 	.short	0x0100
        /*017a*/ 	.byte	0x04
	.zero		1


	//   ....[7]....
        /*017c*/ 	.word	0x00000680
        /*0180*/ 	.word	0x000000ff
        /*0184*/ 	.word	0x00000038
        /*0188*/ 	.short	0x0100
        /*018a*/ 	.byte	0x04
	.zero		1


	//   ....[8]....
        /*018c*/ 	.word	0x000007b0
        /*0190*/ 	.word	0x000000ff
        /*0194*/ 	.word	0x00000040
        /*0198*/ 	.short	0x0100
        /*019a*/ 	.byte	0x04
	.zero		1


	//   ....[9]....
        /*019c*/ 	.word	0x000007c0
        /*01a0*/ 	.word	0x000000ff
        /*01a4*/ 	.word	0x00000060
        /*01a8*/ 	.short	0x0100
        /*01aa*/ 	.byte	0x04
	.zero		1


	//   ....[10]....
        /*01ac*/ 	.word	0x000007d0
        /*01b0*/ 	.word	0x000000ff
        /*01b4*/ 	.word	0x00000048
        /*01b8*/ 	.short	0x0100
        /*01ba*/ 	.byte	0x04
	.zero		1


	//   ....[11]....
        /*01bc*/ 	.word	0x000007e0
        /*01c0*/ 	.word	0x000000ff
        /*01c4*/ 	.word	0x00000068
        /*01c8*/ 	.short	0x0100
        /*01ca*/ 	.byte	0x04
	.zero		1


	//   ....[12]....
        /*01cc*/ 	.word	0x000007f0
        /*01d0*/ 	.word	0x000000ff
        /*01d4*/ 	.word	0x00000050
        /*01d8*/ 	.short	0x0100
        /*01da*/ 	.byte	0x04
	.zero		1


	//   ....[13]....
        /*01dc*/ 	.word	0x00000800
        /*01e0*/ 	.word	0x000000ff
        /*01e4*/ 	.word	0x00000070
        /*01e8*/ 	.short	0x0100
        /*01ea*/ 	.byte	0x04
	.zero		1


	//   ....[14]....
        /*01ec*/ 	.word	0x00000810
        /*01f0*/ 	.word	0x000000ff
        /*01f4*/ 	.word	0x00000058
        /*01f8*/ 	.short	0x0100
        /*01fa*/ 	.byte	0x04
	.zero		1


	//   ....[15]....
        /*01fc*/ 	.word	0x00000820
        /*0200*/ 	.word	0x000000ff
        /*0204*/ 	.word	0x00000078
        /*0208*/ 	.short	0x0100
        /*020a*/ 	.byte	0x04
	.zero		1


	//   ....[16]....
        /*020c*/ 	.word	0x00000910
        /*0210*/ 	.word	0x000000ff
        /*0214*/ 	.word	0x00000080
        /*0218*/ 	.short	0x0100
        /*021a*/ 	.byte	0x06
	.zero		1


	//   ....[17]....
        /*021c*/ 	.word	0x00000920
        /*0220*/ 	.word	0x000000ff
        /*0224*/ 	.word	0x00000088
        /*0228*/ 	.short	0x0100
        /*022a*/ 	.byte	0x06
	.zero		1


	//   ....[18]....
        /*022c*/ 	.word	0x00000a60
        /*0230*/ 	.word	0x000000ff
        /*0234*/ 	.word	0x00000090
        /*0238*/ 	.short	0x0100
        /*023a*/ 	.byte	0x06
	.zero		1


	//   ....[19]....
        /*023c*/ 	.word	0x00000a70
        /*0240*/ 	.word	0x000000ff
        /*0244*/ 	.word	0x000000a0
        /*0248*/ 	.short	0x0100
        /*024a*/ 	.byte	0x06
	.zero		1


	//   ....[20]....
        /*024c*/ 	.word	0x00000a80
        /*0250*/ 	.word	0x000000ff
        /*0254*/ 	.word	0x00000098
        /*0258*/ 	.short	0x0100
        /*025a*/ 	.byte	0x06
	.zero		1


	//   ....[21]....
        /*025c*/ 	.word	0x00000a90
        /*0260*/ 	.word	0x000000ff
        /*0264*/ 	.word	0x000000a8
        /*0268*/ 	.short	0x0100
        /*026a*/ 	.byte	0x06
	.zero		1


	//   ....[22]....
        /*026c*/ 	.word	0x00000bc0
        /*0270*/ 	.word	0x000000ff
        /*0274*/ 	.word	0x000000b0
        /*0278*/ 	.short	0x0100
        /*027a*/ 	.byte	0x04
	.zero		1


	//   ....[23]....
        /*027c*/ 	.word	0x00000bd0
        /*0280*/ 	.word	0x000000ff
        /*0284*/ 	.word	0x000000d0
        /*0288*/ 	.short	0x0100
        /*028a*/ 	.byte	0x04
	.zero		1


	//   ....[24]....
        /*028c*/ 	.word	0x00000be0
        /*0290*/ 	.word	0x000000ff
        /*0294*/ 	.word	0x000000b8
        /*0298*/ 	.short	0x0100
        /*029a*/ 	.byte	0x04
	.zero		1


	//   ....[25]....
        /*029c*/ 	.word	0x00000bf0
        /*02a0*/ 	.word	0x000000ff
        /*02a4*/ 	.word	0x000000d8
        /*02a8*/ 	.short	0x0100
        /*02aa*/ 	.byte	0x04
	.zero		1


	//   ....[26]....
        /*02ac*/ 	.word	0x00000c00
        /*02b0*/ 	.word	0x000000ff
        /*02b4*/ 	.word	0x000000c0
        /*02b8*/ 	.short	0x0100
        /*02ba*/ 	.byte	0x04
	.zero		1


	//   ....[27]....
        /*02bc*/ 	.word	0x00000c10
        /*02c0*/ 	.word	0x000000ff
        /*02c4*/ 	.word	0x000000e0
        /*02c8*/ 	.short	0x0100
        /*02ca*/ 	.byte	0x04
	.zero		1


	//   ....[28]....
        /*02cc*/ 	.word	0x00000c20
        /*02d0*/ 	.word	0x000000ff
        /*02d4*/ 	.word	0x000000c8
        /*02d8*/ 	.short	0x0100
        /*02da*/ 	.byte	0x04
	.zero		1


	//   ....[29]....
        /*02dc*/ 	.word	0x00000c30
        /*02e0*/ 	.word	0x000000ff
        /*02e4*/ 	.word	0x000000e8
        /*02e8*/ 	.short	0x0100
        /*02ea*/ 	.byte	0x04
	.zero		1


	//   ....[30]....
        /*02ec*/ 	.word	0x00000d20
        /*02f0*/ 	.word	0x000000ff
        /*02f4*/ 	.word	0x000000f0
        /*02f8*/ 	.short	0x0100
        /*02fa*/ 	.byte	0x04
	.zero		1


	//   ....[31]....
        /*02fc*/ 	.word	0x00000d30
        /*0300*/ 	.word	0x000000ff
        /*0304*/ 	.word	0x00000100
        /*0308*/ 	.short	0x0100
        /*030a*/ 	.byte	0x04
	.zero		1


	//   ....[32]....
        /*030c*/ 	.word	0x00000d40
        /*0310*/ 	.word	0x000000ff
        /*0314*/ 	.word	0x000000f8
        /*0318*/ 	.short	0x0100
        /*031a*/ 	.byte	0x04
	.zero		1


	//   ....[33]....
        /*031c*/ 	.word	0x00000d50
        /*0320*/ 	.word	0x000000ff
        /*0324*/ 	.word	0x00000108
        /*0328*/ 	.short	0x0100
        /*032a*/ 	.byte	0x04
	.zero		1


	//   ....[34]....
        /*032c*/ 	.word	0x000019d0
        /*0330*/ 	.word	0x00000000
        /*0334*/ 	.word	0x00000100
        /*0338*/ 	.short	0x010a
        /*033a*/ 	.byte	0xff
	.zero		1


	//   ....[35]....
        /*033c*/ 	.word	0x00001a00
        /*0340*/ 	.word	0x00000000
        /*0344*/ 	.word	0x000000f0
        /*0348*/ 	.short	0x0101
        /*034a*/ 	.byte	0xff
	.zero		1


	//   ....[36]....
        /*034c*/ 	.word	0x00001ae0
        /*0350*/ 	.word	0x000000ff
        /*0354*/ 	.word	0x00000020
        /*0358*/ 	.short	0x010a
        /*035a*/ 	.byte	0x04
	.zero		1


	//   ....[37]....
        /*035c*/ 	.word	0x00001b60
        /*0360*/ 	.word	0x000000ff
        /*0364*/ 	.word	0x00000020
        /*0368*/ 	.short	0x010a
        /*036a*/ 	.byte	0x21
	.zero		1


	//   ....[38]....
        /*036c*/ 	.word	0x00001ca0
        /*0370*/ 	.word	0x000000ff
        /*0374*/ 	.word	0x00000020
        /*0378*/ 	.short	0x010a
        /*037a*/ 	.byte	0x04
	.zero		1


	//   ....[39]....
        /*037c*/ 	.word	0x00001f50
        /*0380*/ 	.word	0x000000ff
        /*0384*/ 	.word	0x00000088
        /*0388*/ 	.short	0x0101
        /*038a*/ 	.byte	0x15
	.zero		1


	//   ....[40]....
        /*038c*/ 	.word	0x00001f70
        /*0390*/ 	.word	0x000000ff
        /*0394*/ 	.word	0x00000020
        /*0398*/ 	.short	0x010a
        /*039a*/ 	.byte	0x04
	.zero		1


	//   ....[41]....
        /*039c*/ 	.word	0x00001ff0
        /*03a0*/ 	.word	0x000000ff
        /*03a4*/ 	.word	0x00000020
        /*03a8*/ 	.short	0x010a
        /*03aa*/ 	.byte	0x21
	.zero		1


	//   ....[42]....
        /*03ac*/ 	.word	0x00002130
        /*03b0*/ 	.word	0x000000ff
        /*03b4*/ 	.word	0x00000020
        /*03b8*/ 	.short	0x010a
        /*03ba*/ 	.byte	0x04
	.zero		1


	//   ....[43]....
        /*03bc*/ 	.word	0x000023f0
        /*03c0*/ 	.word	0x00000003
        /*03c4*/ 	.word	0x00000090
        /*03c8*/ 	.short	0x010a
        /*03ca*/ 	.byte	0xff
	.zero		1


	//   ....[44]....
        /*03cc*/ 	.word	0x00002540
        /*03d0*/ 	.word	0x00000000
        /*03d4*/ 	.word	0x00000000
        /*03d8*/ 	.short	0x0101
        /*03da*/ 	.byte	0xff
	.zero		1


	//   ....[45]....
        /*03dc*/ 	.word	0x00002af0
        /*03e0*/ 	.word	0x000000ff
        /*03e4*/ 	.word	0x00000000
        /*03e8*/ 	.short	0x010a
        /*03ea*/ 	.byte	0x04
	.zero		1


	//   ....[46]....
        /*03ec*/ 	.word	0x00002b80
        /*03f0*/ 	.word	0x000000ff
        /*03f4*/ 	.word	0x00000000
        /*03f8*/ 	.short	0x010a
        /*03fa*/ 	.byte	0x05
	.zero		1


	//   ....[47]....
        /*03fc*/ 	.word	0x00002c10
        /*0400*/ 	.word	0x000000ff
        /*0404*/ 	.word	0x00000000
        /*0408*/ 	.short	0x010a
        /*040a*/ 	.byte	0x05
	.zero		1


	//   ....[48]....
        /*040c*/ 	.word	0x00002cb0
        /*0410*/ 	.word	0x00000000
        /*0414*/ 	.word	0x00000000
        /*0418*/ 	.short	0x010a
        /*041a*/ 	.byte	0xff
	.zero		1


	//   ....[49]....
        /*041c*/ 	.word	0x00002dd0
        /*0420*/ 	.word	0x00000002
        /*0424*/ 	.word	0x000000f0
        /*0428*/ 	.short	0x010a
        /*042a*/ 	.byte	0xff
	.zero		1


	//   ....[50]....
        /*042c*/ 	.word	0x00002e40
        /*0430*/ 	.word	0x00000002
        /*0434*/ 	.word	0x00000000
        /*0438*/ 	.short	0x0101
        /*043a*/ 	.byte	0xff
	.zero		1


	//   ....[51]....
        /*043c*/ 	.word	0x00002e60
        /*0440*/ 	.word	0x000000ff
        /*0444*/ 	.word	0x000000a0
        /*0448*/ 	.short	0x010a
        /*044a*/ 	.byte	0x04
	.zero		1


	//   ....[52]....
        /*044c*/ 	.word	0x00002f80
        /*0450*/ 	.word	0x00000002
        /*0454*/ 	.word	0x00000090
        /*0458*/ 	.short	0x010a
        /*045a*/ 	.byte	0xff
	.zero		1


	//   ....[53]....
        /*045c*/ 	.word	0x00003080
        /*0460*/ 	.word	0x00000002
        /*0464*/ 	.word	0x00000000
        /*0468*/ 	.short	0x0101
        /*046a*/ 	.byte	0xff
	.zero		1


	//   ....[54]....
        /*046c*/ 	.word	0x00003110
        /*0470*/ 	.word	0x000000ff
        /*0474*/ 	.word	0x000000a0
        /*0478*/ 	.short	0x0106
        /*047a*/ 	.byte	0x04
	.zero		1


	//   ....[55]....
        /*047c*/ 	.word	0x00003130
        /*0480*/ 	.word	0x000000ff
        /*0484*/ 	.word	0x000000a0
        /*0488*/ 	.short	0x010a
        /*048a*/ 	.byte	0x04
	.zero		1


	//   ....[56]....
        /*048c*/ 	.word	0x000031c0
        /*0490*/ 	.word	0x000000ff
        /*0494*/ 	.word	0x000000a0
        /*0498*/ 	.short	0x0106
        /*049a*/ 	.byte	0x07
	.zero		1


	//   ....[57]....
        /*049c*/ 	.word	0x00003200
        /*04a0*/ 	.word	0x00000000
        /*04a4*/ 	.word	0x000000a0
        /*04a8*/ 	.short	0x010a
        /*04aa*/ 	.byte	0xff
	.zero		1


	//   ....[58]....
        /*04ac*/ 	.word	0x000037d0
        /*04b0*/ 	.word	0x00000000
        /*04b4*/ 	.word	0x00000090
        /*04b8*/ 	.short	0x010a
        /*04ba*/ 	.byte	0xff
	.zero		1


	//   ....[59]....
        /*04bc*/ 	.word	0x000038d0
        /*04c0*/ 	.word	0x00000003
        /*04c4*/ 	.word	0x00000000
        /*04c8*/ 	.short	0x0101
        /*04ca*/ 	.byte	0xff
	.zero		1


	//   ....[60]....
        /*04cc*/ 	.word	0x000038e0
        /*04d0*/ 	.word	0x000000ff
        /*04d4*/ 	.word	0x00000000
        /*04d8*/ 	.short	0x010a
        /*04da*/ 	.byte	0x04
	.zero		1


	//   ....[61]....
        /*04dc*/ 	.word	0x00003960
        /*04e0*/ 	.word	0x000000ff
        /*04e4*/ 	.word	0x000000d0
        /*04e8*/ 	.short	0x010a
        /*04ea*/ 	.byte	0x2e
	.zero		1


	//   ....[62]....
        /*04ec*/ 	.word	0x00003a40
        /*04f0*/ 	.word	0x000000ff
        /*04f4*/ 	.word	0x00000000
        /*04f8*/ 	.short	0x010a
        /*04fa*/ 	.byte	0x07
	.zero		1


	//   ....[63]....
        /*04fc*/ 	.word	0x00003b80
        /*0500*/ 	.word	0x000000ff
        /*0504*/ 	.word	0x00000000
        /*0508*/ 	.short	0x010a
        /*050a*/ 	.byte	0x04
	.zero		1


	//   ....[64]....
        /*050c*/ 	.word	0x00003f50
        /*0510*/ 	.word	0x000000ff
        /*0514*/ 	.word	0x00000000
        /*0518*/ 	.short	0x010a
        /*051a*/ 	.byte	0x04
	.zero		1


	//   ....[65]....
        /*051c*/ 	.word	0x00003fe0
        /*0520*/ 	.word	0x000000ff
        /*0524*/ 	.word	0x00000000
        /*0528*/ 	.short	0x010a
        /*052a*/ 	.byte	0x05
	.zero		1


	//   ....[66]....
        /*052c*/ 	.word	0x00004070
        /*0530*/ 	.word	0x000000ff
        /*0534*/ 	.word	0x00000000
        /*0538*/ 	.short	0x010a
        /*053a*/ 	.byte	0x05
	.zero		1


	//   ....[67]....
        /*053c*/ 	.word	0x00004100
        /*0540*/ 	.word	0x000000ff
        /*0544*/ 	.word	0x00000000
        /*0548*/ 	.short	0x010a
        /*054a*/ 	.byte	0x04
	.zero		1


	//   ....[68]....
        /*054c*/ 	.word	0x000045d0
        /*0550*/ 	.word	0x0000000c
        /*0554*/ 	.word	0x00000090
        /*0558*/ 	.short	0x010a
        /*055a*/ 	.byte	0xff
	.zero		1


	//   ....[69]....
        /*055c*/ 	.word	0x00004740
        /*0560*/ 	.word	0x00000000
        /*0564*/ 	.word	0x00000000
        /*0568*/ 	.short	0x0101
        /*056a*/ 	.byte	0xff
	.zero		1


	//   ....[70]....
        /*056c*/ 	.word	0x00004bd0
        /*0570*/ 	.word	0x000000ff
        /*0574*/ 	.word	0x00000088
        /*0578*/ 	.short	0x010a
        /*057a*/ 	.byte	0x15
	.zero		1


	//   ....[71]....
        /*057c*/ 	.word	0x00004d50
        /*0580*/ 	.word	0x000000ff
        /*0584*/ 	.word	0x00000060
        /*0588*/ 	.short	0x010a
        /*058a*/ 	.byte	0x15
	.zero		1


	//   ....[72]....
        /*058c*/ 	.word	0x00004ed0
        /*0590*/ 	.word	0x000000ff
        /*0594*/ 	.word	0x00000040
        /*0598*/ 	.short	0x010b
        /*059a*/ 	.byte	0x15
	.zero		1


	//   ....[73]....
        /*059c*/ 	.word	0x00004ee0
        /*05a0*/ 	.word	0x000000ff
        /*05a4*/ 	.word	0x00000000
        /*05a8*/ 	.short	0x0101
        /*05aa*/ 	.byte	0x06
	.zero		1


	//   ....[74]....
        /*05ac*/ 	.word	0x00004ef0
        /*05b0*/ 	.word	0x000000ff
        /*05b4*/ 	.word	0x00000068
        /*05b8*/ 	.short	0x010a
        /*05ba*/ 	.byte	0x15
	.zero		1


	//   ....[75]....
        /*05bc*/ 	.word	0x00005050
        /*05c0*/ 	.word	0x000000ff
        /*05c4*/ 	.word	0x00000048
        /*05c8*/ 	.short	0x010b
        /*05ca*/ 	.byte	0x15
	.zero		1


	//   ....[76]....
        /*05cc*/ 	.word	0x00005060
        /*05d0*/ 	.word	0x000000ff
        /*05d4*/ 	.word	0x00000000
        /*05d8*/ 	.short	0x0101
        /*05da*/ 	.byte	0x06
	.zero		1


	//   ....[77]....
        /*05dc*/ 	.word	0x00005070
        /*05e0*/ 	.word	0x000000ff
        /*05e4*/ 	.word	0x00000070
        /*05e8*/ 	.short	0x010a
        /*05ea*/ 	.byte	0x15
	.zero		1


	//   ....[78]....
        /*05ec*/ 	.word	0x000051c0
        /*05f0*/ 	.word	0x000000ff
        /*05f4*/ 	.word	0x00000050
        /*05f8*/ 	.short	0x010b
        /*05fa*/ 	.byte	0x15
	.zero		1


	//   ....[79]....
        /*05fc*/ 	.word	0x000051d0
        /*0600*/ 	.word	0x000000ff
        /*0604*/ 	.word	0x00000000
        /*0608*/ 	.short	0x0101
        /*060a*/ 	.byte	0x06
	.zero		1


	//   ....[80]....
        /*060c*/ 	.word	0x000051e0
        /*0610*/ 	.word	0x000000ff
        /*0614*/ 	.word	0x00000078
        /*0618*/ 	.short	0x010a
        /*061a*/ 	.byte	0x15
	.zero		1


	//   ....[81]....
        /*061c*/ 	.word	0x000053d0
        /*0620*/ 	.word	0x000000ff
        /*0624*/ 	.word	0x00000058
        /*0628*/ 	.short	0x010b
        /*062a*/ 	.byte	0x15
	.zero		1


	//   ....[82]....
        /*062c*/ 	.word	0x000053e0
        /*0630*/ 	.word	0x000000ff
        /*0634*/ 	.word	0x00000000
        /*0638*/ 	.short	0x0101
        /*063a*/ 	.byte	0x25
	.zero		1


	//   ....[83]....
        /*063c*/ 	.word	0x00005410
        /*0640*/ 	.word	0x000000ff
        /*0644*/ 	.word	0x00000060
        /*0648*/ 	.short	0x010a
        /*064a*/ 	.byte	0x15
	.zero		1


	//   ....[84]....
        /*064c*/ 	.word	0x00005430
        /*0650*/ 	.word	0x000000ff
        /*0654*/ 	.word	0x00000068
        /*0658*/ 	.short	0x010a
        /*065a*/ 	.byte	0x15
	.zero		1


	//   ....[85]....
        /*065c*/ 	.word	0x00005450
        /*0660*/ 	.word	0x000000ff
        /*0664*/ 	.word	0x00000070
        /*0668*/ 	.short	0x010a
        /*066a*/ 	.byte	0x15
	.zero		1


	//   ....[86]....
        /*066c*/ 	.word	0x00005490
        /*0670*/ 	.word	0x00000000
        /*0674*/ 	.word	0x00000078
        /*0678*/ 	.short	0x010a
        /*067a*/ 	.byte	0xff
	.zero		1


	//   ....[87]....
        /*067c*/ 	.word	0x000057f0
        /*0680*/ 	.word	0x00000003
        /*0684*/ 	.word	0x00000090
        /*0688*/ 	.short	0x010a
        /*068a*/ 	.byte	0xff
	.zero		1


	//   ....[88]....
        /*068c*/ 	.word	0x00005970
        /*0690*/ 	.word	0x00000000
        /*0694*/ 	.word	0x00000000
        /*0698*/ 	.short	0x0101
        /*069a*/ 	.byte	0xff
	.zero		1


	//   ....[89]....
        /*069c*/ 	.word	0x00006510
        /*06a0*/ 	.word	0x000000ff
        /*06a4*/ 	.word	0x00000040
        /*06a8*/ 	.short	0x010a
        /*06aa*/ 	.byte	0x2c
	.zero		1


	//   ....[90]....
        /*06ac*/ 	.word	0x00006550
        /*06b0*/ 	.word	0x0000001a
        /*06b4*/ 	.word	0x000000b0
        /*06b8*/ 	.short	0x010a
        /*06ba*/ 	.byte	0xff
	.zero		1


	//   ....[91]....
        /*06bc*/ 	.word	0x000066d0
        /*06c0*/ 	.word	0x000000ff
        /*06c4*/ 	.word	0x00000040
        /*06c8*/ 	.short	0x010a
        /*06ca*/ 	.byte	0x2c
	.zero		1


	//   ....[92]....
        /*06cc*/ 	.word	0x000067d0
        /*06d0*/ 	.word	0x0000001a
        /*06d4*/ 	.word	0x000000b0
        /*06d8*/ 	.short	0x010a
        /*06da*/ 	.byte	0xff
	.zero		1


	//   ....[93]....
        /*06dc*/ 	.word	0x00006fd0
        /*06e0*/ 	.word	0x00000000
        /*06e4*/ 	.word	0x00000000
        /*06e8*/ 	.short	0x0101
        /*06ea*/ 	.byte	0xff
	.zero		1


	//   ....[94]....
        /*06ec*/ 	.word	0x00006fe0
        /*06f0*/ 	.word	0x00000002
        /*06f4*/ 	.word	0x00000040
        /*06f8*/ 	.short	0x010a
        /*06fa*/ 	.byte	0xff
	.zero		1


	//   ....[95]....
        /*06fc*/ 	.word	0x000070b0
        /*0700*/ 	.word	0x00000002
        /*0704*/ 	.word	0x00000040
        /*0708*/ 	.short	0x010a
        /*070a*/ 	.byte	0xff
	.zero		1


	//   ....[96]....
        /*070c*/ 	.word	0x00007940
        /*0710*/ 	.word	0x00000015
        /*0714*/ 	.word	0x00000000
        /*0718*/ 	.short	0x0101
        /*071a*/ 	.byte	0xff
	.zero		1


	//   ....[97]....
        /*071c*/ 	.word	0x00007960
        /*0720*/ 	.word	0x00000000
        /*0724*/ 	.word	0x00000040
        /*0728*/ 	.short	0x010a
        /*072a*/ 	.byte	0xff
	.zero		1


	//   ....[98]....
        /*072c*/ 	.word	0x00007a20
        /*0730*/ 	.word	0x00000000
        /*0734*/ 	.word	0x00000040
        /*0738*/ 	.short	0x010a
        /*073a*/ 	.byte	0xff
	.zero		1


	//   ....[99]....
        /*073c*/ 	.word	0x000082b0
        /*0740*/ 	.word	0x00000015
        /*0744*/ 	.word	0x00000000
        /*0748*/ 	.short	0x0101
        /*074a*/ 	.byte	0xff
	.zero		1


	//   ....[100]....
        /*074c*/ 	.word	0x000082d0
        /*0750*/ 	.word	0x00000002
        /*0754*/ 	.word	0x00000040
        /*0758*/ 	.short	0x010a
        /*075a*/ 	.byte	0xff
	.zero		1


	//   ....[101]....
        /*075c*/ 	.word	0x00008390
        /*0760*/ 	.word	0x00000002
        /*0764*/ 	.word	0x00000040
        /*0768*/ 	.short	0x010a
        /*076a*/ 	.byte	0xff
	.zero		1


	//   ....[102]....
        /*076c*/ 	.word	0x00008960
        /*0770*/ 	.word	0x000000ff
        /*0774*/ 	.word	0x00000000
        /*0778*/ 	.short	0x0101
        /*077a*/ 	.byte	0x04
	.zero		1


	//   ....[103]....
        /*077c*/ 	.word	0x00008c80
        /*0780*/ 	.word	0x00000000
        /*0784*/ 	.word	0x00000000
        /*0788*/ 	.short	0x0101
        /*078a*/ 	.byte	0xff
	.zero		1


	//   ....[104]....
        /*078c*/ 	.word	0x00008f10
        /*0790*/ 	.word	0x000000ff
        /*0794*/ 	.word	0x00000000
        /*0798*/ 	.short	0x0101
        /*079a*/ 	.byte	0x04
	.zero		1


	//   ....[105]....
        /*079c*/ 	.word	0x00008f30
        /*07a0*/ 	.word	0x00000000
        /*07a4*/ 	.word	0x00000100
        /*07a8*/ 	.short	0x010a
        /*07aa*/ 	.byte	0xff
	.zero		1


	//   ....[106]....
        /*07ac*/ 	.word	0x00008f90
        /*07b0*/ 	.word	0x00000000
        /*07b4*/ 	.word	0x00000020
        /*07b8*/ 	.short	0x010a
        /*07ba*/ 	.byte	0xff
	.zero		1


	//   ....[107]....
        /*07bc*/ 	.word	0x00008ff0
        /*07c0*/ 	.word	0x00000000
        /*07c4*/ 	.word	0x00000020
        /*07c8*/ 	.short	0x010a
        /*07ca*/ 	.byte	0xff
	.zero		1


	//   ....[108]....
        /*07cc*/ 	.word	0x00009040
        /*07d0*/ 	.word	0x00000003
        /*07d4*/ 	.word	0x00000090
        /*07d8*/ 	.short	0x010a
        /*07da*/ 	.byte	0xff
	.zero		1


	//   ....[109]....
        /*07dc*/ 	.word	0x000090a0
        /*07e0*/ 	.word	0x00000000
        /*07e4*/ 	.word	0x00000000
        /*07e8*/ 	.short	0x010a
        /*07ea*/ 	.byte	0xff
	.zero		1


	//   ....[110]....
        /*07ec*/ 	.word	0x00009100
        /*07f0*/ 	.word	0x00000000
        /*07f4*/ 	.word	0x00000000
        /*07f8*/ 	.short	0x010a
        /*07fa*/ 	.byte	0xff
	.zero		1


	//   ....[111]....
        /*07fc*/ 	.word	0x00009160
        /*0800*/ 	.word	0x00000000
        /*0804*/ 	.word	0x00000000
        /*0808*/ 	.short	0x010a
        /*080a*/ 	.byte	0xff
	.zero		1


	//   ....[112]....
        /*080c*/ 	.word	0x000091b0
        /*0810*/ 	.word	0x00000002
        /*0814*/ 	.word	0x000000f0
        /*0818*/ 	.short	0x010a
        /*081a*/ 	.byte	0xff
	.zero		1


	//   ....[113]....
        /*081c*/ 	.word	0x00009210
        /*0820*/ 	.word	0x00000002
        /*0824*/ 	.word	0x000000a0
        /*0828*/ 	.short	0x010a
        /*082a*/ 	.byte	0xff
	.zero		1


	//   ....[114]....
        /*082c*/ 	.word	0x00009260
        /*0830*/ 	.word	0x00000002
        /*0834*/ 	.word	0x00000090
        /*0838*/ 	.short	0x010a
        /*083a*/ 	.byte	0xff
	.zero		1


	//   ....[115]....
        /*083c*/ 	.word	0x000092c0
        /*0840*/ 	.word	0x00000000
        /*0844*/ 	.word	0x000000a0
        /*0848*/ 	.short	0x010a
        /*084a*/ 	.byte	0xff
	.zero		1


	//   ....[116]....
        /*084c*/ 	.word	0x00009310
        /*0850*/ 	.word	0x00000000
        /*0854*/ 	.word	0x00000090
        /*0858*/ 	.short	0x010a
        /*085a*/ 	.byte	0xff
	.zero		1


	//   ....[117]....
        /*085c*/ 	.word	0x00009370
        /*0860*/ 	.word	0x00000002
        /*0864*/ 	.word	0x000000d0
        /*0868*/ 	.short	0x010a
        /*086a*/ 	.byte	0xff
	.zero		1


	//   ....[118]....
        /*086c*/ 	.word	0x000093d0
        /*0870*/ 	.word	0x00000000
        /*0874*/ 	.word	0x00000000
        /*0878*/ 	.short	0x010a
        /*087a*/ 	.byte	0xff
	.zero		1


	//   ....[119]....
        /*087c*/ 	.word	0x00009430
        /*0880*/ 	.word	0x00000000
        /*0884*/ 	.word	0x00000000
        /*0888*/ 	.short	0x010a
        /*088a*/ 	.byte	0xff
	.zero		1


	//   ....[120]....
        /*088c*/ 	.word	0x00009490
        /*0890*/ 	.word	0x00000000
        /*0894*/ 	.word	0x00000000
        /*0898*/ 	.short	0x010a
        /*089a*/ 	.byte	0xff
	.zero		1


	//   ....[121]....
        /*089c*/ 	.word	0x000094f0
        /*08a0*/ 	.word	0x00000000
        /*08a4*/ 	.word	0x00000000
        /*08a8*/ 	.short	0x010a
        /*08aa*/ 	.byte	0xff
	.zero		1


	//   ....[122]....
        /*08ac*/ 	.word	0x00009550
        /*08b0*/ 	.word	0x00000000
        /*08b4*/ 	.word	0x00000000
        /*08b8*/ 	.short	0x010a
        /*08ba*/ 	.byte	0xff
	.zero		1


	//   ....[123]....
        /*08bc*/ 	.word	0x000095a0
        /*08c0*/ 	.word	0x0000000c
        /*08c4*/ 	.word	0x00000090
        /*08c8*/ 	.short	0x010a
        /*08ca*/ 	.byte	0xff
	.zero		1


	//   ....[124]....
        /*08cc*/ 	.word	0x00009600
        /*08d0*/ 	.word	0x00000000
        /*08d4*/ 	.word	0x00000088
        /*08d8*/ 	.short	0x010a
        /*08da*/ 	.byte	0xff
	.zero		1


	//   ....[125]....
        /*08dc*/ 	.word	0x00009660
        /*08e0*/ 	.word	0x00000000
        /*08e4*/ 	.word	0x00000060
        /*08e8*/ 	.short	0x010a
        /*08ea*/ 	.byte	0xff
	.zero		1


	//   ....[126]....
        /*08ec*/ 	.word	0x000096c0
        /*08f0*/ 	.word	0x00000000
        /*08f4*/ 	.word	0x00000068
        /*08f8*/ 	.short	0x010a
        /*08fa*/ 	.byte	0xff
	.zero		1


	//   ....[127]....
        /*08fc*/ 	.word	0x00009720
        /*0900*/ 	.word	0x00000000
        /*0904*/ 	.word	0x00000070
        /*0908*/ 	.short	0x010a
        /*090a*/ 	.byte	0xff
	.zero		1


	//   ....[128]....
        /*090c*/ 	.word	0x00009780
        /*0910*/ 	.word	0x00000000
        /*0914*/ 	.word	0x00000078
        /*0918*/ 	.short	0x010a
        /*091a*/ 	.byte	0xff
	.zero		1


	//   ....[129]....
        /*091c*/ 	.word	0x000097e0
        /*0920*/ 	.word	0x00000000
        /*0924*/ 	.word	0x00000060
        /*0928*/ 	.short	0x010a
        /*092a*/ 	.byte	0xff
	.zero		1


	//   ....[130]....
        /*092c*/ 	.word	0x00009840
        /*0930*/ 	.word	0x00000000
        /*0934*/ 	.word	0x00000068
        /*0938*/ 	.short	0x010a
        /*093a*/ 	.byte	0xff
	.zero		1


	//   ....[131]....
        /*093c*/ 	.word	0x000098a0
        /*0940*/ 	.word	0x00000000
        /*0944*/ 	.word	0x00000070
        /*0948*/ 	.short	0x010a
        /*094a*/ 	.byte	0xff
	.zero		1


	//   ....[132]....
        /*094c*/ 	.word	0x000098f0
        /*0950*/ 	.word	0x00000003
        /*0954*/ 	.word	0x00000090
        /*0958*/ 	.short	0x010a
        /*095a*/ 	.byte	0xff
	.zero		1


	//   ....[133]....
        /*095c*/ 	.word	0x00009950
        /*0960*/ 	.word	0x00000000
        /*0964*/ 	.word	0x00000040
        /*0968*/ 	.short	0x010a
        /*096a*/ 	.byte	0xff
	.zero		1


	//   ....[134]....
        /*096c*/ 	.word	0x000099a0
        /*0970*/ 	.word	0x0000001a
        /*0974*/ 	.word	0x000000b0
        /*0978*/ 	.short	0x010a
        /*097a*/ 	.byte	0xff
	.zero		1


	//   ....[135]....
        /*097c*/ 	.word	0x000099f0
        /*0980*/ 	.word	0x00000002
        /*0984*/ 	.word	0x00000040
        /*0988*/ 	.short	0x010a
        /*098a*/ 	.byte	0xff
	.zero		1


	//   ....[136]....
        /*098c*/ 	.word	0x00009a40
        /*0990*/ 	.word	0x00000000
        /*0994*/ 	.word	0x00000040
        /*0998*/ 	.short	0x010a
        /*099a*/ 	.byte	0xff
	.zero		1


	//   ....[137]....
        /*099c*/ 	.word	0x00009a90
        /*09a0*/ 	.word	0x00000002
        /*09a4*/ 	.word	0x00000040
        /*09a8*/ 	.short	0x010a
        /*09aa*/ 	.byte	0xff
	.zero		1


	//----- nvinfo : EIATTR_NUM_MBARRIERS
	.align		4
.L_47:
        /*09ac*/ 	.byte	0x03, 0x38
        /*09ae*/ 	.short	0x0022


	//----- nvinfo : EIATTR_EXIT_INSTR_OFFSETS
	.align		4
        /*09b0*/ 	.byte	0x04, 0x1c
        /*09b2*/ 	.short	(.L_49 - .L_48)


	//   ....[0]....
.L_48:
        /*09b4*/ 	.word	0x00002ce0


	//   ....[1]....
        /*09b8*/ 	.word	0x000031d0


	//   ....[2]....
        /*09bc*/ 	.word	0x00003230


	//   ....[3]....
        /*09c0*/ 	.word	0x00004360


	//   ....[4]....
        /*09c4*/ 	.word	0x000054c0


	//   ....[5]....
        /*09c8*/ 	.word	0x00005500


	//   ....[6]....
        /*09cc*/ 	.word	0x00008e00


	//   ....[7]....
        /*09d0*/ 	.word	0x00008e80


	//   ....[8]....
        /*09d4*/ 	.word	0x00008eb0


	//   ....[9]....
        /*09d8*/ 	.word	0x00008f20


	//----- nvinfo : EIATTR_MAX_THREADS
	.align		4
.L_49:
        /*09dc*/ 	.byte	0x04, 0x05
        /*09de*/ 	.short	(.L_51 - .L_50)
.L_50:
        /*09e0*/ 	.word	0x00000100
        /*09e4*/ 	.word	0x00000001
        /*09e8*/ 	.word	0x00000001


	//----- nvinfo : EIATTR_CRS_STACK_SIZE
	.align		4
.L_51:
        /*09ec*/ 	.byte	0x04, 0x1e
        /*09ee*/ 	.short	(.L_53 - .L_52)
.L_52:
        /*09f0*/ 	.word	0x00000000


	//----- nvinfo : EIATTR_CBANK_PARAM_SIZE
	.align		4
.L_53:
        /*09f4*/ 	.byte	0x03, 0x19
        /*09f6*/ 	.short	0x0800


	//----- nvinfo : EIATTR_PARAM_CBANK
	.align		4
        /*09f8*/ 	.byte	0x04, 0x0a
        /*09fa*/ 	.short	(.L_55 - .L_54)
	.align		4
.L_54:
        /*09fc*/ 	.word	index@(.nv.constant0._ZN7cutlass13device_kernelINS_4gemm6kernel13GemmUniversalIN4cute5tupleIJiiiiEEENS1_10collective13CollectiveMmaINS1_35MainloopSm100TmaUmmaWarpSpecializedILi4ELi2ELi4ENS5_IJNS4_1CILi2EEESB_NSA_ILi1EEEEEEEENS5_IJNSA_ILi64EEENSA_ILi128EEESF_EEENS_10tfloat32_tENS5_IJlSC_lEEESI_SJ_NS4_8TiledMMAINS4_8MMA_AtomIJNS4_17SM100_MMA_TF32_SSISI_SI_fLi64ELi128ELNS4_4UMMA5MajorE0ELSO_0ELNSN_7ScaleInE0ELSP_0EEEEEENS4_6LayoutINS5_IJSC_SC_SC_EEENS5_IJNSA_ILi0EEESU_SU_EEEEENS5_IJNS4_10UnderscoreESX_SX_EEEEENS4_23SM90_TMA_LOAD_MULTICASTENS4_14ComposedLayoutINS4_7SwizzleILi3ELi4ELi3EEENS4_18smem_ptr_flag_bitsILi32EEENSS_INS5_IJNSA_ILi8EEENSA_ILi32EEEEEENS5_IJS17_SC_EEEEEEEvNS4_8identityES10_S1B_vS1C_EENS_8epilogue10collective18CollectiveEpilogueINS1E_23Sm100TmaWarpSpecializedILi4ELi2ELi16ELb1ELb0EEEJSH_NS5_IJNSS_ISF_SC_EENSS_IS17_SC_EEEEESI_SJ_SI_SJ_NS1E_6fusion15FusionCallbacksIS1I_NS1M_17LinearCombinationISI_fSI_fLNS_15FloatRoundStyleE2EEESH_S1L_JEEENS4_5SM1004TMEM4LOAD26SM100_TMEM_LOAD_16dp128b8xENS4_13SM90_TMA_LOADES1B_NS4_17SM75_U32x4_LDSM_NENS4_14SM90_TMA_STOREES1B_NS4_17SM90_U32x4_STSM_NENS4_39AutoVectorizingCopyWithAssumedAlignmentILi128EEEEEEvvEEEEvNT_6ParamsE)
        /*0a00*/ 	.short	0x0380
        /*0a02*/ 	.short	0x0800


	//----- nvinfo : EIATTR_SW_WAR
	.align		4
.L_55:
        /*0a04*/ 	.byte	0x04, 0x36
        /*0a06*/ 	.short	(.L_57 - .L_56)
.L_56:
        /*0a08*/ 	.word	0x00000008
.L_57:


//--------------------- .nv.callgraph             --------------------------
	.section	.nv.callgraph,"",@"SHT_CUDA_CALLGRAPH"
	.align	4
	.sectionentsize	8
	.align		4
        /*0000*/ 	.word	0x00000000
	.align		4
        /*0004*/ 	.word	0xffffffff
	.align		4
        /*0008*/ 	.word	index@(_ZN7cutlass13device_kernelINS_4gemm6kernel13GemmUniversalIN4cute5tupleIJiiiiEEENS1_10collective13CollectiveMmaINS1_35MainloopSm100TmaUmmaWarpSpecializedILi4ELi2ELi4ENS5_IJNS4_1CILi2EEESB_NSA_ILi1EEEEEEEENS5_IJNSA_ILi64EEENSA_ILi128EEESF_EEENS_10tfloat32_tENS5_IJlSC_lEEESI_SJ_NS4_8TiledMMAINS4_8MMA_AtomIJNS4_17SM100_MMA_TF32_SSISI_SI_fLi64ELi128ELNS4_4UMMA5MajorE0ELSO_0ELNSN_7ScaleInE0ELSP_0EEEEEENS4_6LayoutINS5_IJSC_SC_SC_EEENS5_IJNSA_ILi0EEESU_SU_EEEEENS5_IJNS4_10UnderscoreESX_SX_EEEEENS4_23SM90_TMA_LOAD_MULTICASTENS4_14ComposedLayoutINS4_7SwizzleILi3ELi4ELi3EEENS4_18smem_ptr_flag_bitsILi32EEENSS_INS5_IJNSA_ILi8EEENSA_ILi32EEEEEENS5_IJS17_SC_EEEEEEEvNS4_8identityES10_S1B_vS1C_EENS_8epilogue10collective18CollectiveEpilogueINS1E_23Sm100TmaWarpSpecializedILi4ELi2ELi16ELb1ELb0EEEJSH_NS5_IJNSS_ISF_SC_EENSS_IS17_SC_EEEEESI_SJ_SI_SJ_NS1E_6fusion15FusionCallbacksIS1I_NS1M_17LinearCombinationISI_fSI_fLNS_15FloatRoundStyleE2EEESH_S1L_JEEENS4_5SM1004TMEM4LOAD26SM100_TMEM_LOAD_16dp128b8xENS4_13SM90_TMA_LOADES1B_NS4_17SM75_U32x4_LDSM_NENS4_14SM90_TMA_STOREES1B_NS4_17SM90_U32x4_STSM_NENS4_39AutoVectorizingCopyWithAssumedAlignmentILi128EEEEEEvvEEEEvNT_6ParamsE)
	.align		4
        /*000c*/ 	.word	index@(__assertfail)
	.align		4
        /*0010*/ 	.word	0x00000000
	.align		4
        /*0014*/ 	.word	0xfffffffe
	.align		4
        /*0018*/ 	.word	0x00000000
	.align		4
        /*001c*/ 	.word	0xfffffffd
	.align		4
        /*0020*/ 	.word	0x00000000
	.align		4
        /*0024*/ 	.word	0xfffffffc


//--------------------- .nv.constant4             --------------------------
	.section	.nv.constant4,"a",@progbits
	.align	8
	.align		8
.nv.constant4:
        /*0000*/ 	.dword	__assertfail
	.align		8
        /*0008*/ 	.dword	__unnamed_1
	.align		8
        /*0010*/ 	.dword	__unnamed_2
	.align		8
        /*0018*/ 	.dword	_ZN40_INTERNAL_f55bfd78_4_k_cu_3469e903_104974cuda3std3__45__cpo5beginE
	.align		8
        /*0020*/ 	.dword	_ZN40_INTERNAL_f55bfd78_4_k_cu_3469e903_104974cuda3std3__45__cpo3endE
	.align		8
        /*0028*/ 	.dword	_ZN40_INTERNAL_f55bfd78_4_k_cu_3469e903_104974cuda3std3__45__cpo6cbeginE
	.align		8
        /*0030*/ 	.dword	_ZN40_INTERNAL_f55bfd78_4_k_cu_3469e903_104974cuda3std3__45__cpo4cendE
	.align		8
        /*0038*/ 	.dword	_ZN40_INTERNAL_f55bfd78_4_k_cu_3469e903_104974cuda3std3__442_GLOBAL__N__f55bfd78_4_k_cu_3469e903_104976ignoreE
	.align		8
        /*0040*/ 	.dword	_ZN40_INTERNAL_f55bfd78_4_k_cu_3469e903_104974cuda3std3__419piecewise_constructE
	.align		8
        /*0048*/ 	.dword	_ZN40_INTERNAL_f55bfd78_4_k_cu_3469e903_104974cuda3std3__48in_placeE
	.align		8
        /*0050*/ 	.dword	_ZN40_INTERNAL_f55bfd78_4_k_cu_3469e903_104974cuda3std6ranges3__45__cpo4swapE
	.align		8
        /*0058*/ 	.dword	_ZN40_INTERNAL_f55bfd78_4_k_cu_3469e903_104974cuda3std6ranges3__45__cpo9iter_moveE
	.align		8
        /*0060*/ 	.dword	_ZN40_INTERNAL_f55bfd78_4_k_cu_3469e903_104974cute7productE
	.align		8
        /*0068*/ 	.dword	_ZN40_INTERNAL_f55bfd78_4_k_cu_3469e903_104974cute1_E
	.align		8
        /*0070*/ 	.dword	$str$25
	.align		8
        /*0078*/ 	.dword	$str$26
	.align		8
        /*0080*/ 	.dword	$str$27
	.align		8
        /*0088*/ 	.dword	$str$28


//--------------------- .text._ZN7cutlass13device_kernelINS_4gemm6kernel13GemmUniversalIN4cute5tupleIJiiiiEEENS1_10collective13CollectiveMmaINS1_35MainloopSm100TmaUmmaWarpSpecializedILi4ELi2ELi4ENS5_IJNS4_1CILi2EEESB_NSA_ILi1EEEEEEEENS5_IJNSA_ILi64EEENSA_ILi128EEESF_EEENS_10tfloat32_tENS5_IJlSC_lEEESI_SJ_NS4_8TiledMMAINS4_8MMA_AtomIJNS4_17SM100_MMA_TF32_SSISI_SI_fLi64ELi128ELNS4_4UMMA5MajorE0ELSO_0ELNSN_7ScaleInE0ELSP_0EEEEEENS4_6LayoutINS5_IJSC_SC_SC_EEENS5_IJNSA_ILi0EEESU_SU_EEEEENS5_IJNS4_10UnderscoreESX_SX_EEEEENS4_23SM90_TMA_LOAD_MULTICASTENS4_14ComposedLayoutINS4_7SwizzleILi3ELi4ELi3EEENS4_18smem_ptr_flag_bitsILi32EEENSS_INS5_IJNSA_ILi8EEENSA_ILi32EEEEEENS5_IJS17_SC_EEEEEEEvNS4_8identityES10_S1B_vS1C_EENS_8epilogue10collective18CollectiveEpilogueINS1E_23Sm100TmaWarpSpecializedILi4ELi2ELi16ELb1ELb0EEEJSH_NS5_IJNSS_ISF_SC_EENSS_IS17_SC_EEEEESI_SJ_SI_SJ_NS1E_6fusion15FusionCallbacksIS1I_NS1M_17LinearCombinationISI_fSI_fLNS_15FloatRoundStyleE2EEESH_S1L_JEEENS4_5SM1004TMEM4LOAD26SM100_TMEM_LOAD_16dp128b8xENS4_13SM90_TMA_LOADES1B_NS4_17SM75_U32x4_LDSM_NENS4_14SM90_TMA_STOREES1B_NS4_17SM90_U32x4_STSM_NENS4_39AutoVectorizingCopyWithAssumedAlignmentILi128EEEEEEvvEEEEvNT_6ParamsE --------------------------
	.section	.text._ZN7cutlass13device_kernelINS_4gemm6kernel13GemmUniversalIN4cute5tupleIJiiiiEEENS1_10collective13CollectiveMmaINS1_35MainloopSm100TmaUmmaWarpSpecializedILi4ELi2ELi4ENS5_IJNS4_1CILi2EEESB_NSA_ILi1EEEEEEEENS5_IJNSA_ILi64EEENSA_ILi128EEESF_EEENS_10tfloat32_tENS5_IJlSC_lEEESI_SJ_NS4_8TiledMMAINS4_8MMA_AtomIJNS4_17SM100_MMA_TF32_SSISI_SI_fLi64ELi128ELNS4_4UMMA5MajorE0ELSO_0ELNSN_7ScaleInE0ELSP_0EEEEEENS4_6LayoutINS5_IJSC_SC_SC_EEENS5_IJNSA_ILi0EEESU_SU_EEEEENS5_IJNS4_10UnderscoreESX_SX_EEEEENS4_23SM90_TMA_LOAD_MULTICASTENS4_14ComposedLayoutINS4_7SwizzleILi3ELi4ELi3EEENS4_18smem_ptr_flag_bitsILi32EEENSS_INS5_IJNSA_ILi8EEENSA_ILi32EEEEEENS5_IJS17_SC_EEEEEEEvNS4_8identityES10_S1B_vS1C_EENS_8epilogue10collective18CollectiveEpilogueINS1E_23Sm100TmaWarpSpecializedILi4ELi2ELi16ELb1ELb0EEEJSH_NS5_IJNSS_ISF_SC_EENSS_IS17_SC_EEEEESI_SJ_SI_SJ_NS1E_6fusion15FusionCallbacksIS1I_NS1M_17LinearCombinationISI_fSI_fLNS_15FloatRoundStyleE2EEESH_S1L_JEEENS4_5SM1004TMEM4LOAD26SM100_TMEM_LOAD_16dp128b8xENS4_13SM90_TMA_LOADES1B_NS4_17SM75_U32x4_LDSM_NENS4_14SM90_TMA_STOREES1B_NS4_17SM90_U32x4_STSM_NENS4_39AutoVectorizingCopyWithAssumedAlignmentILi128EEEEEEvvEEEEvNT_6ParamsE,"ax",@progbits
	.align	128
.text._ZN7cutlass13device_kernelINS_4gemm6kernel13GemmUniversalIN4cute5tupleIJiiiiEEENS1_10collective13CollectiveMmaINS1_35MainloopSm100TmaUmmaWarpSpecializedILi4ELi2ELi4ENS5_IJNS4_1CILi2EEESB_NSA_ILi1EEEEEEEENS5_IJNSA_ILi64EEENSA_ILi128EEESF_EEENS_10tfloat32_tENS5_IJlSC_lEEESI_SJ_NS4_8TiledMMAINS4_8MMA_AtomIJNS4_17SM100_MMA_TF32_SSISI_SI_fLi64ELi128ELNS4_4UMMA5MajorE0ELSO_0ELNSN_7ScaleInE0ELSP_0EEEEEENS4_6LayoutINS5_IJSC_SC_SC_EEENS5_IJNSA_ILi0EEESU_SU_EEEEENS5_IJNS4_10UnderscoreESX_SX_EEEEENS4_23SM90_TMA_LOAD_MULTICASTENS4_14ComposedLayoutINS4_7SwizzleILi3ELi4ELi3EEENS4_18smem_ptr_flag_bitsILi32EEENSS_INS5_IJNSA_ILi8EEENSA_ILi32EEEEEENS5_IJS17_SC_EEEEEEEvNS4_8identityES10_S1B_vS1C_EENS_8epilogue10collective18CollectiveEpilogueINS1E_23Sm100TmaWarpSpecializedILi4ELi2ELi16ELb1ELb0EEEJSH_NS5_IJNSS_ISF_SC_EENSS_IS17_SC_EEEEESI_SJ_SI_SJ_NS1E_6fusion15FusionCallbacksIS1I_NS1M_17LinearCombinationISI_fSI_fLNS_15FloatRoundStyleE2EEESH_S1L_JEEENS4_5SM1004TMEM4LOAD26SM100_TMEM_LOAD_16dp128b8xENS4_13SM90_TMA_LOADES1B_NS4_17SM75_U32x4_LDSM_NENS4_14SM90_TMA_STOREES1B_NS4_17SM90_U32x4_STSM_NENS4_39AutoVectorizingCopyWithAssumedAlignmentILi128EEEEEEvvEEEEvNT_6ParamsE:
        .type           _ZN7cutlass13device_kernelINS_4gemm6kernel13GemmUniversalIN4cute5tupleIJiiiiEEENS1_10collective13CollectiveMmaINS1_35MainloopSm100TmaUmmaWarpSpecializedILi4ELi2ELi4ENS5_IJNS4_1CILi2EEESB_NSA_ILi1EEEEEEEENS5_IJNSA_ILi64EEENSA_ILi128EEESF_EEENS_10tfloat32_tENS5_IJlSC_lEEESI_SJ_NS4_8TiledMMAINS4_8MMA_AtomIJNS4_17SM100_MMA_TF32_SSISI_SI_fLi64ELi128ELNS4_4UMMA5MajorE0ELSO_0ELNSN_7ScaleInE0ELSP_0EEEEEENS4_6LayoutINS5_IJSC_SC_SC_EEENS5_IJNSA_ILi0EEESU_SU_EEEEENS5_IJNS4_10UnderscoreESX_SX_EEEEENS4_23SM90_TMA_LOAD_MULTICASTENS4_14ComposedLayoutINS4_7SwizzleILi3ELi4ELi3EEENS4_18smem_ptr_flag_bitsILi32EEENSS_INS5_IJNSA_ILi8EEENSA_ILi32EEEEEENS5_IJS17_SC_EEEEEEEvNS4_8identityES10_S1B_vS1C_EENS_8epilogue10collective18CollectiveEpilogueINS1E_23Sm100TmaWarpSpecializedILi4ELi2ELi16ELb1ELb0EEEJSH_NS5_IJNSS_ISF_SC_EENSS_IS17_SC_EEEEESI_SJ_SI_SJ_NS1E_6fusion15FusionCallbacksIS1I_NS1M_17LinearCombinationISI_fSI_fLNS_15FloatRoundStyleE2EEESH_S1L_JEEENS4_5SM1004TMEM4LOAD26SM100_TMEM_LOAD_16dp128b8xENS4_13SM90_TMA_LOADES1B_NS4_17SM75_U32x4_LDSM_NENS4_14SM90_TMA_STOREES1B_NS4_17SM90_U32x4_STSM_NENS4_39AutoVectorizingCopyWithAssumedAlignmentILi128EEEEEEvvEEEEvNT_6ParamsE,@function
        .size           _ZN7cutlass13device_kernelINS_4gemm6kernel13GemmUniversalIN4cute5tupleIJiiiiEEENS1_10collective13CollectiveMmaINS1_35MainloopSm100TmaUmmaWarpSpecializedILi4ELi2ELi4ENS5_IJNS4_1CILi2EEESB_NSA_ILi1EEEEEEEENS5_IJNSA_ILi64EEENSA_ILi128EEESF_EEENS_10tfloat32_tENS5_IJlSC_lEEESI_SJ_NS4_8TiledMMAINS4_8MMA_AtomIJNS4_17SM100_MMA_TF32_SSISI_SI_fLi64ELi128ELNS4_4UMMA5MajorE0ELSO_0ELNSN_7ScaleInE0ELSP_0EEEEEENS4_6LayoutINS5_IJSC_SC_SC_EEENS5_IJNSA_ILi0EEESU_SU_EEEEENS5_IJNS4_10UnderscoreESX_SX_EEEEENS4_23SM90_TMA_LOAD_MULTICASTENS4_14ComposedLayoutINS4_7SwizzleILi3ELi4ELi3EEENS4_18smem_ptr_flag_bitsILi32EEENSS_INS5_IJNSA_ILi8EEENSA_ILi32EEEEEENS5_IJS17_SC_EEEEEEEvNS4_8identityES10_S1B_vS1C_EENS_8epilogue10collective18CollectiveEpilogueINS1E_23Sm100TmaWarpSpecializedILi4ELi2ELi16ELb1ELb0EEEJSH_NS5_IJNSS_ISF_SC_EENSS_IS17_SC_EEEEESI_SJ_SI_SJ_NS1E_6fusion15FusionCallbacksIS1I_NS1M_17LinearCombinationISI_fSI_fLNS_15FloatRoundStyleE2EEESH_S1L_JEEENS4_5SM1004TMEM4LOAD26SM100_TMEM_LOAD_16dp128b8xENS4_13SM90_TMA_LOADES1B_NS4_17SM75_U32x4_LDSM_NENS4_14SM90_TMA_STOREES1B_NS4_17SM90_U32x4_STSM_NENS4_39AutoVectorizingCopyWithAssumedAlignmentILi128EEEEEEvvEEEEvNT_6ParamsE,(.L_x_187 - _ZN7cutlass13device_kernelINS_4gemm6kernel13GemmUniversalIN4cute5tupleIJiiiiEEENS1_10collective13CollectiveMmaINS1_35MainloopSm100TmaUmmaWarpSpecializedILi4ELi2ELi4ENS5_IJNS4_1CILi2EEESB_NSA_ILi1EEEEEEEENS5_IJNSA_ILi64EEENSA_ILi128EEESF_EEENS_10tfloat32_tENS5_IJlSC_lEEESI_SJ_NS4_8TiledMMAINS4_8MMA_AtomIJNS4_17SM100_MMA_TF32_SSISI_SI_fLi64ELi128ELNS4_4UMMA5MajorE0ELSO_0ELNSN_7ScaleInE0ELSP_0EEEEEENS4_6LayoutINS5_IJSC_SC_SC_EEENS5_IJNSA_ILi0EEESU_SU_EEEEENS5_IJNS4_10UnderscoreESX_SX_EEEEENS4_23SM90_TMA_LOAD_MULTICASTENS4_14ComposedLayoutINS4_7SwizzleILi3ELi4ELi3EEENS4_18smem_ptr_flag_bitsILi32EEENSS_INS5_IJNSA_ILi8EEENSA_ILi32EEEEEENS5_IJS17_SC_EEEEEEEvNS4_8identityES10_S1B_vS1C_EENS_8epilogue10collective18CollectiveEpilogueINS1E_23Sm100TmaWarpSpecializedILi4ELi2ELi16ELb1ELb0EEEJSH_NS5_IJNSS_ISF_SC_EENSS_IS17_SC_EEEEESI_SJ_SI_SJ_NS1E_6fusion15FusionCallbacksIS1I_NS1M_17LinearCombinationISI_fSI_fLNS_15FloatRoundStyleE2EEESH_S1L_JEEENS4_5SM1004TMEM4LOAD26SM100_TMEM_LOAD_16dp128b8xENS4_13SM90_TMA_LOADES1B_NS4_17SM75_U32x4_LDSM_NENS4_14SM90_TMA_STOREES1B_NS4_17SM90_U32x4_STSM_NENS4_39AutoVectorizingCopyWithAssumedAlignmentILi128EEEEEEvvEEEEvNT_6ParamsE)
        .other          _ZN7cutlass13device_kernelINS_4gemm6kernel13GemmUniversalIN4cute5tupleIJiiiiEEENS1_10collective13CollectiveMmaINS1_35MainloopSm100TmaUmmaWarpSpecializedILi4ELi2ELi4ENS5_IJNS4_1CILi2EEESB_NSA_ILi1EEEEEEEENS5_IJNSA_ILi64EEENSA_ILi128EEESF_EEENS_10tfloat32_tENS5_IJlSC_lEEESI_SJ_NS4_8TiledMMAINS4_8MMA_AtomIJNS4_17SM100_MMA_TF32_SSISI_SI_fLi64ELi128ELNS4_4UMMA5MajorE0ELSO_0ELNSN_7ScaleInE0ELSP_0EEEEEENS4_6LayoutINS5_IJSC_SC_SC_EEENS5_IJNSA_ILi0EEESU_SU_EEEEENS5_IJNS4_10UnderscoreESX_SX_EEEEENS4_23SM90_TMA_LOAD_MULTICASTENS4_14ComposedLayoutINS4_7SwizzleILi3ELi4ELi3EEENS4_18smem_ptr_flag_bitsILi32EEENSS_INS5_IJNSA_ILi8EEENSA_ILi32EEEEEENS5_IJS17_SC_EEEEEEEvNS4_8identityES10_S1B_vS1C_EENS_8epilogue10collective18CollectiveEpilogueINS1E_23Sm100TmaWarpSpecializedILi4ELi2ELi16ELb1ELb0EEEJSH_NS5_IJNSS_ISF_SC_EENSS_IS17_SC_EEEEESI_SJ_SI_SJ_NS1E_6fusion15FusionCallbacksIS1I_NS1M_17LinearCombinationISI_fSI_fLNS_15FloatRoundStyleE2EEESH_S1L_JEEENS4_5SM1004TMEM4LOAD26SM100_TMEM_LOAD_16dp128b8xENS4_13SM90_TMA_LOADES1B_NS4_17SM75_U32x4_LDSM_NENS4_14SM90_TMA_STOREES1B_NS4_17SM90_U32x4_STSM_NENS4_39AutoVectorizingCopyWithAssumedAlignmentILi128EEEEEEvvEEEEvNT_6ParamsE,@"STO_CUDA_ENTRY STV_DEFAULT"
_ZN7cutlass13device_kernelINS_4gemm6kernel13GemmUniversalIN4cute5tupleIJiiiiEEENS1_10collective13CollectiveMmaINS1_35MainloopSm100TmaUmmaWarpSpecializedILi4ELi2ELi4ENS5_IJNS4_1CILi2EEESB_NSA_ILi1EEEEEEEENS5_IJNSA_ILi64EEENSA_ILi128EEESF_EEENS_10tfloat32_tENS5_IJlSC_lEEESI_SJ_NS4_8TiledMMAINS4_8MMA_AtomIJNS4_17SM100_MMA_TF32_SSISI_SI_fLi64ELi128ELNS4_4UMMA5MajorE0ELSO_0ELNSN_7ScaleInE0ELSP_0EEEEEENS4_6LayoutINS5_IJSC_SC_SC_EEENS5_IJNSA_ILi0EEESU_SU_EEEEENS5_IJNS4_10UnderscoreESX_SX_EEEEENS4_23SM90_TMA_LOAD_MULTICASTENS4_14ComposedLayoutINS4_7SwizzleILi3ELi4ELi3EEENS4_18smem_ptr_flag_bitsILi32EEENSS_INS5_IJNSA_ILi8EEENSA_ILi32EEEEEENS5_IJS17_SC_EEEEEEEvNS4_8identityES10_S1B_vS1C_EENS_8epilogue10collective18CollectiveEpilogueINS1E_23Sm100TmaWarpSpecializedILi4ELi2ELi16ELb1ELb0EEEJSH_NS5_IJNSS_ISF_SC_EENSS_IS17_SC_EEEEESI_SJ_SI_SJ_NS1E_6fusion15FusionCallbacksIS1I_NS1M_17LinearCombinationISI_fSI_fLNS_15FloatRoundStyleE2EEESH_S1L_JEEENS4_5SM1004TMEM4LOAD26SM100_TMEM_LOAD_16dp128b8xENS4_13SM90_TMA_LOADES1B_NS4_17SM75_U32x4_LDSM_NENS4_14SM90_TMA_STOREES1B_NS4_17SM90_U32x4_STSM_NENS4_39AutoVectorizingCopyWithAssumedAlignmentILi128EEEEEEvvEEEEvNT_6ParamsE:
[----:B------:R-:W1:Y:S01]  /*0000*/  LDC R1, c[0x0][0x37c] ;  /* 0x0000df00ff017b82 */ /* 0x000e620000000800 */
[----:B------:R-:W2:Y:S01]  /*0010*/  S2R R65, SR_TID.X ;  /* 0x0000000000417919 */ /* 0x000ea20000002100 */
[----:B------:R-:W3:Y:S01]  /*0020*/  LDCU.64 UR8, c[0x0][0x890] ;  /* 0x00011200ff0877ac */ /* 0x000ee20008000a00 */
[----:B------:R-:W-:Y:S02]  /*0030*/  PRMT R53, RZ, 0x7610, R53 ;  /* 0x00007610ff357816 */ /* 0x000fe40000000035 */
[----:B------:R-:W-:Y:S01]  /*0040*/  ELECT P4, URZ, PT ;  /* 0x0000000000ff782f */ /* 0x000fe20003880000 */
[----:B---3--:R-:W-:-:S04]  /*0050*/  UISETP.NE.U32.AND UP0, UPT, UR8, URZ, UPT ;  /* 0x000000ff0800728c */ /* 0x008fc8000bf05070 */
[----:B------:R-:W-:Y:S01]  /*0060*/  UISETP.NE.AND.EX UP0, UPT, UR9, URZ, UPT, UP0 ;  /* 0x000000ff0900728c */ /* 0x000fe2000bf05300 */
[----:B--2---:R-:W-:-:S05]  /*0070*/  SHF.R.U32.HI R54, RZ, 0x5, R65 ;  /* 0x00000005ff367819 */ /* 0x004fca0000011641 */
[----:B------:R-:W2:Y:S02]  /*0080*/  SHFL.IDX PT, R0, R54, RZ, 0x1f ;  /* 0x00001fff36007589 */ /* 0x000ea400000e0000 */
[----:B--2---:R-:W-:Y:S01]  /*0090*/  R2UR UR17, R0 ;  /* 0x00000000001172ca */ /* 0x004fe200000e0000 */
[----:B-1----:R-:W-:-:S14]  /*00a0*/  BRA.U UP0, `(.L_x_0) ;  /* 0x0000000100307547 */ /* 0x002fdc000b800000 */
[----:B------:R-:W1:Y:S02]  /*00b0*/  LDCU.64 UR4, c[0x0][0x888] ;  /* 0x00011100ff0477ac */ /* 0x000e640008000a00 */
[----:B-1----:R-:W-:-:S04]  /*00c0*/  UISETP.NE.U32.AND UP0, UPT, UR4, URZ, UPT ;  /* 0x000000ff0400728c */ /* 0x002fc8000bf05070 */
[----:B------:R-:W-:-:S09]  /*00d0*/  UISETP.NE.AND.EX UP0, UPT, UR5, URZ, UPT, UP0 ;  /* 0x000000ff0500728c */ /* 0x000fd2000bf05300 */
[----:B------:R-:W-:Y:S05]  /*00e0*/  BRA.U !UP0, `(.L_x_1) ;  /* 0x0000000108147547 */ /* 0x000fea000b800000 */
[----:B------:R-:W1:Y:S01]  /*00f0*/  LDC.64 R2, c[0x0][0x888] ;  /* 0x00022200ff027b82 */ /* 0x000e620000000a00 */
[----:B------:R-:W1:Y:S02]  /*0100*/  LDCU.64 UR4, c[0x0][0x358] ;  /* 0x00006b00ff0477ac */ /* 0x000e640008000a00 */
[----:B-1----:R1:W5:Y:S01]  /*0110*/  LDG.E R27, desc[UR4][R2.64] ;  /* 0x00000004021b7981 */ /* 0x002362000c1e1900 */
[----:B------:R-:W-:Y:S01]  /*0120*/  HFMA2 R53, -RZ, RZ, 0, 5.9604644775390625e-08 ;  /* 0x00000001ff357431 */ /* 0x000fe200000001ff */
[----:B------:R-:W-:Y:S05]  /*0130*/  BRA `(.L_x_0) ;  /* 0x00000000000c7947 */ /* 0x000fea0003800000 */
.L_x_1:
[----:B------:R-:W1:Y:S01]  /*0140*/  LDCU UR4, c[0x0][0x880] ;  /* 0x00011000ff0477ac */ /* 0x000e620008000800 */
[----:B------:R-:W-:Y:S01]  /*0150*/  HFMA2 R53, -RZ, RZ, 0, 5.9604644775390625e-08 ;  /* 0x00000001ff357431 */ /* 0x000fe200000001ff */
[----:B-1----:R-:W-:-:S07]  /*0160*/  MOV R27, UR4 ;  /* 0x00000004001b7c02 */ /* 0x002fce0008000f00 */
.L_x_0:
[----:B------:R-:W2:Y:S02]  /*0170*/  LDCU.64 UR4, c[0x0][0x8b0] ;  /* 0x00011600ff0477ac */ /* 0x000ea40008000a00 */
[----:B--2---:R-:W-:-:S04]  /*0180*/  UISETP.NE.U32.AND UP0, UPT, UR4, URZ, UPT ;  /* 0x000000ff0400728c */ /* 0x004fc8000bf05070 */
[----:B------:R-:W-:-:S09]  /*0190*/  UISETP.NE.AND.EX UP0, UPT, UR5, URZ, UPT, UP0 ;  /* 0x000000ff0500728c */ /* 0x000fd2000bf05300 */
[----:B------:R-:W-:Y:S05]  /*01a0*/  BRA.U UP0, `(.L_x_2) ;  /* 0x0000000100287547 */ /* 0x000fea000b800000 */
[----:B------:R-:W2:Y:S02]  /*01b0*/  LDCU.64 UR4, c[0x0][0x8a8] ;  /* 0x00011500ff0477ac */ /* 0x000ea40008000a00 */
[----:B--2---:R-:W-:-:S04]  /*01c0*/  UISETP.NE.U32.AND UP0, UPT, UR4, URZ, UPT ;  /* 0x000000ff0400728c */ /* 0x004fc8000bf05070 */
[----:B------:R-:W-:-:S09]  /*01d0*/  UISETP.NE.AND.EX UP0, UPT, UR5, URZ, UPT, UP0 ;  /* 0x000000ff0500728c */ /* 0x000fd2000bf05300 */
[----:B------:R-:W-:Y:S05]  /*01e0*/  BRA.U !UP0, `(.L_x_3) ;  /* 0x0000000108107547 */ /* 0x000fea000b800000 */
[----:B------:R-:W2:Y:S01]  /*01f0*/  LDC.64 R24, c[0x0][0x8a8] ;  /* 0x00022a00ff187b82 */ /* 0x000ea20000000a00 */
[----:B------:R-:W2:Y:S02]  /*0200*/  LDCU.64 UR4, c[0x0][0x358] ;  /* 0x00006b00ff0477ac */ /* 0x000ea40008000a00 */
[----:B--2---:R2:W5:Y:S01]  /*0210*/  LDG.E R24, desc[UR4][R24.64] ;  /* 0x0000000418187981 */ /* 0x004562000c1e1900 */
[----:B------:R-:W-:Y:S05]  /*0220*/  BRA `(.L_x_2) ;  /* 0x0000000000087947 */ /* 0x000fea0003800000 */
.L_x_3:
[----:B------:R-:W2:Y:S02]  /*0230*/  LDCU UR4, c[0x0][0x8a0] ;  /* 0x00011400ff0477ac */ /* 0x000ea40008000800 */
[----:B--2---:R-:W-:Y:S02]  /*0240*/  MOV R24, UR4 ;  /* 0x0000000400187c02 */ /* 0x004fe40008000f00 */
.L_x_2:
[----:B------:R-:W-:Y:S01]  /*0250*/  IMAD.U32 R0, RZ, RZ, UR17 ;  /* 0x00000011ff007e24 */ /* 0x000fe2000f8e00ff */
[----:B------:R-:W-:Y:S04]  /*0260*/  BSSY.RECONVERGENT B0, `(.L_x_4) ;  /* 0x000000c000007945 */ /* 0x000fe80003800200 */
[C---:B------:R-:W-:Y:S02]  /*0270*/  ISETP.NE.OR P1, PT, R0.reuse, 0x1, !P4 ;  /* 0x000000010000780c */ /* 0x040fe40006725670 */
[----:B------:R-:W-:-:S11]  /*0280*/  ISETP.NE.OR P0, PT, R0, 0x3, !P4 ;  /* 0x000000030000780c */ /* 0x000fd60006705670 */
[----:B------:R-:W-:Y:S05]  /*0290*/  @P1 BRA `(.L_x_5) ;  /* 0x0000000000201947 */ /* 0x000fea0003800000 */
[----:B------:R-:W3:Y:S02]  /*02a0*/  LDCU.64 UR4, c[0x0][0x348] ;  /* 0x00006900ff0477ac */ /* 0x000ee40008000a00 */
[----:B---3--:R-:W-:Y:S02]  /*02b0*/  UIADD3 UR6, UP1, UPT, UR4, 0x80, URZ ;  /* 0x0000008004067890 */ /* 0x008fe4000ff3e0ff */
[----:B------:R-:W-:Y:S02]  /*02c0*/  UIADD3 UR4, UP0, UPT, UR4, 0x180, URZ ;  /* 0x0000018004047890 */ /* 0x000fe4000ff1e0ff */
[----:B------:R-:W-:Y:S02]  /*02d0*/  UIADD3.X UR7, UPT, UPT, URZ, UR5, URZ, UP1, !UPT ;  /* 0x00000005ff077290 */ /* 0x000fe40008ffe4ff */
[----:B------:R-:W-:-:S07]  /*02e0*/  UIADD3.X UR5, UPT, UPT, URZ, UR5, URZ, UP0, !UPT ;  /* 0x00000005ff057290 */ /* 0x000fce00087fe4ff */
[----:B------:R3:W-:Y:S02]  /*02f0*/  UTMACCTL.PF [UR6] ;  /* 0x00000000060079b9 */ /* 0x0007e40008040000 */
[----:B------:R3:W-:Y:S02]  /*0300*/  UTMACCTL.PF [UR4] ;  /* 0x00000000040079b9 */ /* 0x0007e40008040000 */
[----:B---3--:R-:W-:Y:S01]  /*0310*/  NOP ;  /* 0x0000000000007918 */ /* 0x008fe20000000000 */
.L_x_5:
[----:B------:R-:W-:Y:S05]  /*0320*/  BSYNC.RECONVERGENT B0 ;  /* 0x0000000000007941 */ /* 0x000fea0003800200 */
.L_x_4:
[----:B------:R-:W-:Y:S04]  /*0330*/  BSSY.RECONVERGENT B0, `(.L_x_6) ;  /* 0x000000a000007945 */ /* 0x000fe80003800200 */
        /* <DEDUP_REMOVED lines=9> */
.L_x_7:
[----:B------:R-:W-:Y:S05]  /*03d0*/  BSYNC.RECONVERGENT B0 ;  /* 0x0000000000007941 */ /* 0x000fea0003800200 */
.L_x_6:
[----:B------:R-:W3:Y:S01]  /*03e0*/  LDCU.64 UR4, c[0x0][0x888] ;  /* 0x00011100ff0477ac */ /* 0x000ee20008000a00 */
[----:B------:R-:W-:Y:S02]  /*03f0*/  UISETP.EQ.U32.AND UP1, UPT, UR8, URZ, UPT ;  /* 0x000000ff0800728c */ /* 0x000fe4000bf22070 */
[----:B------:R-:W-:Y:S02]  /*0400*/  UPLOP3.LUT UP3, UPT, UPT, UPT, UPT, 0x80, 0x8 ;  /* 0x000000000008789c */ /* 0x000fe40003f6f070 */
[----:B---3--:R-:W-:-:S04]  /*0410*/  UISETP.NE.U32.AND UP0, UPT, UR4, URZ, UPT ;  /* 0x000000ff0400728c */ /* 0x008fc8000bf05070 */
[----:B------:R-:W-:-:S04]  /*0420*/  UISETP.NE.AND.EX UP0, UPT, UR5, URZ, UPT, UP0 ;  /* 0x000000ff0500728c */ /* 0x000fc8000bf05300 */
[----:B------:R-:W-:-:S04]  /*0430*/  UISETP.EQ.OR.EX UP2, UPT, UR9, URZ, !UP0, UP1 ;  /* 0x000000ff0900728c */ /* 0x000fc8000c742710 */
[----:B------:R-:W-:-:S06]  /*0440*/  UP2UR UR4, UPR, URZ, 0x4 ;  /* 0x00000004ff047883 */ /* 0x000fcc0008000000 */
[----:B------:R-:W-:Y:S01]  /*0450*/  MOV R56, UR4 ;  /* 0x0000000400387c02 */ /* 0x000fe20008000f00 */
[----:B------:R-:W-:Y:S06]  /*0460*/  BRA.U !UP2, `(.L_x_8) ;  /* 0x000000010a207547 */ /* 0x000fec000b800000 */
[----:B------:R-:W-:Y:S01]  /*0470*/  UISETP.NE.U32.AND UP1, UPT, UR8, URZ, UPT ;  /* 0x000000ff0800728c */ /* 0x000fe2000bf25070 */
[----:B-----5:R-:W-:Y:S01]  /*0480*/  FSETP.NEU.AND P0, PT, R27, RZ, PT ;  /* 0x000000ff1b00720b */ /* 0x020fe20003f0d000 */
[----:B------:R-:W-:Y:S02]  /*0490*/  USEL UR4, URZ, 0xffffffff, UP0 ;  /* 0xffffffffff047887 */ /* 0x000fe40008000000 */
[----:B------:R-:W-:-:S10]  /*04a0*/  UISETP.NE.AND.EX UP1, UPT, UR9, URZ, UPT, UP1 ;  /* 0x000000ff0900728c */ /* 0x000fd4000bf25310 */
[----:B------:R-:W-:Y:S01]  /*04b0*/  VOTEU.ANY UP0, P0 ;  /* 0x0000000000ff7886 */ /* 0x000fe20000000100 */
[----:B------:R-:W-:-:S04]  /*04c0*/  @!UP1 USEL UR4, URZ, 0xffffffff, UP0 ;  /* 0xffffffffff049887 */ /* 0x000fc80008000000 */
[----:B------:R-:W-:-:S04]  /*04d0*/  ULOP3.LUT UR4, UR4, 0x1, URZ, 0xc0, !UPT ;  /* 0x0000000104047892 */ /* 0x000fc8000f8ec0ff */
[----:B------:R-:W-:-:S11]  /*04e0*/  UISETP.NE.U32.AND UP3, UPT, UR4, 0x1, UPT ;  /* 0x000000010400788c */ /* 0x000fd6000bf65070 */
.L_x_8:
[----:B-1----:R-:W1:Y:S01]  /*04f0*/  SHFL.IDX PT, R2, R54, RZ, 0x1f ;  /* 0x00001fff36027589 */ /* 0x002e6200000e0000 */
[----:B------:R-:W-:-:S04]  /*0500*/  UISETP.NE.AND UP0, UPT, UR17, 0x2, UPT ;  /* 0x000000021100788c */ /* 0x000fc8000bf05270 */
[----:B------:R-:W-:Y:S01]  /*0510*/  USEL UR40, URZ, 0x1, UP0 ;  /* 0x00000001ff287887 */ /* 0x000fe20008000000 */
[----:B-1----:R-:W-:-:S13]  /*0520*/  ISETP.NE.AND P0, PT, R2, RZ, PT ;  /* 0x000000ff0200720c */ /* 0x002fda0003f05270 */
[----:B------:R-:W-:Y:S05]  /*0530*/  @P0 BRA `(.L_x_9) ;  /* 0x0000000000580947 */ /* 0x000fea0003800000 */
[----:B------:R-:W1:Y:S01]  /*0540*/  S2UR UR4, SR_CgaCtaId ;  /* 0x00000000000479c3 */ /* 0x000e620000008800 */
[----:B------:R-:W-:Y:S01]  /*0550*/  UMOV UR5, 0x400 ;  /* 0x0000040000057882 */ /* 0x000fe20000000000 */
[----:B------:R-:W-:Y:S01]  /*0560*/  UMOV UR8, 0x1 ;  /* 0x0000000100087882 */ /* 0x000fe20000000000 */
[----:B------:R-:W-:Y:S01]  /*0570*/  UMOV UR6, 0x3 ;  /* 0x0000000300067882 */ /* 0x000fe20000000000 */
[----:B------:R-:W-:-:S04]  /*0580*/  UIADD3 UR8, UPT, UPT, -UR8, 0x100000, URZ ;  /* 0x0010000008087890 */ /* 0x000fc8000fffe1ff */
[----:B------:R-:W-:Y:S02]  /*0590*/  USHF.L.U32 UR9, UR8, 0xb, URZ ;  /* 0x0000000b08097899 */ /* 0x000fe400080006ff */
[----:B------:R-:W-:Y:S02]  /*05a0*/  USHF.L.U32 UR8, UR8, 0x1, URZ ;  /* 0x0000000108087899 */ /* 0x000fe400080006ff */
[----:B------:R-:W-:-:S04]  /*05b0*/  UIADD3 UR6, UPT, UPT, -UR6, 0x100000, URZ ;  /* 0x0010000006067890 */ /* 0x000fc8000fffe1ff */
[----:B------:R-:W-:Y:S02]  /*05c0*/  USHF.L.U32 UR7, UR6, 0xb, URZ ;  /* 0x0000000b06077899 */ /* 0x000fe400080006ff */
[----:B------:R-:W-:Y:S01]  /*05d0*/  USHF.L.U32 UR6, UR6, 0x1, URZ ;  /* 0x0000000106067899 */ /* 0x000fe200080006ff */
[----:B------:R-:W-:Y:S01]  /*05e0*/  ELECT P0, URZ, PT ;  /* 0x0000000000ff782f */ /* 0x000fe20003800000 */
[----:B-1----:R-:W-:Y:S01]  /*05f0*/  ULEA UR4, UR4, UR5, 0x18 ;  /* 0x0000000504047291 */ /* 0x002fe2000f8ec0ff */
[----:B------:R-:W1:Y:S11]  /*0600*/  FENCE.VIEW.ASYNC.S ;  /* 0x00000000000073c6 */ /* 0x000e760000000000 */
[----:B-1----:R1:W3:Y:S01]  /*0610*/  SYNCS.EXCH.64 URZ, [UR4], UR8 ;  /* 0x0000000804ff75b2 */ /* 0x0022e20008000100 */
[----:B------:R1:W4:Y:S01]  /*0620*/  SYNCS.EXCH.64 URZ, [UR4+0x20], UR6 ;  /* 0x0000200604ff75b2 */ /* 0x0003220008000100 */
[----:B------:R1:W1:Y:S01]  /*0630*/  SYNCS.EXCH.64 URZ, [UR4+0x8], UR8 ;  /* 0x0000080804ff75b2 */ /* 0x0002620008000100 */
[----:B------:R1:W1:Y:S01]  /*0640*/  SYNCS.EXCH.64 URZ, [UR4+0x28], UR6 ;  /* 0x0000280604ff75b2 */ /* 0x0002620008000100 */
[----:B------:R1:W1:Y:S01]  /*0650*/  SYNCS.EXCH.64 URZ, [UR4+0x10], UR8 ;  /* 0x0000100804ff75b2 */ /* 0x0002620008000100 */
[----:B------:R1:W1:Y:S01]  /*0660*/  SYNCS.EXCH.64 URZ, [UR4+0x30], UR6 ;  /* 0x0000300604ff75b2 */ /* 0x0002620008000100 */
[----:B------:R1:W1:Y:S01]  /*0670*/  SYNCS.EXCH.64 URZ, [UR4+0x18], UR8 ;  /* 0x0000180804ff75b2 */ /* 0x0002620008000100 */
[----:B------:R1:W1:Y:S01]  /*0680*/  SYNCS.EXCH.64 URZ, [UR4+0x38], UR6 ;  /* 0x0000380604ff75b2 */ /* 0x0002620008000100 */
[----:B------:R-:W-:Y:S01]  /*0690*/  NOP ;  /* 0x0000000000007918 */ /* 0x000fe20000000000 */
.L_x_9:
[----:B------:R-:W2:Y:S01]  /*06a0*/  SHFL.IDX PT, R2, R54, RZ, 0x1f ;  /* 0x00001fff36027589 */ /* 0x000ea200000e0000 */
[----:B------:R-:W-:Y:S01]  /*06b0*/  NOP ;  /* 0x0000000000007918 */ /* 0x000fe20000000000 */
[----:B--2---:R-:W-:-:S13]  /*06c0*/  ISETP.NE.AND P0, PT, R2, 0x1, PT ;  /* 0x000000010200780c */ /* 0x004fda0003f05270 */
[----:B------:R-:W-:Y:S05]  /*06d0*/  @P0 BRA `(.L_x_10) ;  /* 0x0000000000580947 */ /* 0x000fea0003800000 */
[----:B-1----:R-:W1:Y:S01]  /*06e0*/  S2UR UR4, SR_CgaCtaId ;  /* 0x00000000000479c3 */ /* 0x002e620000008800 */
        /* <DEDUP_REMOVED lines=12> */
[----:B-1----:R2:W1:Y:S01]  /*07b0*/  SYNCS.EXCH.64 URZ, [UR4+0x40], UR8 ;  /* 0x0000400804ff75b2 */ /* 0x0024620008000100 */
[----:B------:R2:W1:Y:S01]  /*07c0*/  SYNCS.EXCH.64 URZ, [UR4+0x60], UR6 ;  /* 0x0000600604ff75b2 */ /* 0x0004620008000100 */
[----:B------:R2:W1:Y:S01]  /*07d0*/  SYNCS.EXCH.64 URZ, [UR4+0x48], UR8 ;  /* 0x0000480804ff75b2 */ /* 0x0004620008000100 */
[----:B------:R2:W1:Y:S01]  /*07e0*/  SYNCS.EXCH.64 URZ, [UR4+0x68], UR6 ;  /* 0x0000680604ff75b2 */ /* 0x0004620008000100 */
[----:B------:R2:W1:Y:S01]  /*07f0*/  SYNCS.EXCH.64 URZ, [UR4+0x50], UR8 ;  /* 0x0000500804ff75b2 */ /* 0x0004620008000100 */
[----:B------:R2:W1:Y:S01]  /*0800*/  SYNCS.EXCH.64 URZ, [UR4+0x70], UR6 ;  /* 0x0000700604ff75b2 */ /* 0x0004620008000100 */
[----:B------:R2:W1:Y:S01]  /*0810*/  SYNCS.EXCH.64 URZ, [UR4+0x58], UR8 ;  /* 0x0000580804ff75b2 */ /* 0x0004620008000100 */
[----:B------:R2:W1:Y:S02]  /*0820*/  SYNCS.EXCH.64 URZ, [UR4+0x78], UR6 ;  /* 0x0000780604ff75b2 */ /* 0x0004640008000100 */
[----:B--2---:R-:W-:Y:S01]  /*0830*/  NOP ;  /* 0x0000000000007918 */ /* 0x004fe20000000000 */
.L_x_10:
[----:B------:R-:W2:Y:S01]  /*0840*/  SHFL.IDX PT, R2, R54, RZ, 0x1f ;  /* 0x00001fff36027589 */ /* 0x000ea200000e0000 */
[----:B------:R-:W-:Y:S01]  /*0850*/  NOP ;  /* 0x0000000000007918 */ /* 0x000fe20000000000 */
[----:B--2---:R-:W-:-:S13]  /*0860*/  ISETP.NE.AND P0, PT, R2, 0x3, PT ;  /* 0x000000030200780c */ /* 0x004fda0003f05270 */
[----:B------:R-:W-:Y:S05]  /*0870*/  @P0 BRA `(.L_x_11) ;  /* 0x0000000000300947 */ /* 0x000fea0003800000 */
[----:B-1----:R-:W1:Y:S01]  /*0880*/  S2UR UR4, SR_CgaCtaId ;  /* 0x00000000000479c3 */ /* 0x002e620000008800 */
[----:B------:R-:W-:Y:S01]  /*0890*/  UMOV UR6, 0x400 ;  /* 0x0000040000067882 */ /* 0x000fe20000000000 */
[----:B------:R-:W-:Y:S01]  /*08a0*/  UMOV UR5, 0x20 ;  /* 0x0000002000057882 */ /* 0x000fe20000000000 */
[----:B------:R-:W-:Y:S01]  /*08b0*/  ELECT P0, URZ, PT ;  /* 0x0000000000ff782f */ /* 0x000fe20003800000 */
[----:B-1----:R-:W-:Y:S02]  /*08c0*/  ULEA UR6, UR4, UR6, 0x18 ;  /* 0x0000000604067291 */ /* 0x002fe4000f8ec0ff */
[----:B------:R-:W-:-:S04]  /*08d0*/  UIADD3 UR4, UPT, UPT, -UR5, 0x100000, URZ ;  /* 0x0010000005047890 */ /* 0x000fc8000fffe1ff */
[----:B------:R-:W-:Y:S02]  /*08e0*/  USHF.L.U32 UR5, UR4, 0xb, URZ ;  /* 0x0000000b04057899 */ /* 0x000fe400080006ff */
[----:B------:R-:W-:Y:S01]  /*08f0*/  USHF.L.U32 UR4, UR4, 0x1, URZ ;  /* 0x0000000104047899 */ /* 0x000fe200080006ff */
[----:B------:R-:W1:Y:S11]  /*0900*/  FENCE.VIEW.ASYNC.S ;  /* 0x00000000000073c6 */ /* 0x000e760000000000 */
[----:B-1----:R2:W1:Y:S01]  /*0910*/  SYNCS.EXCH.64 URZ, [UR6+0x80], UR4 ;  /* 0x0000800406ff75b2 */ /* 0x0024620008000100 */
[----:B------:R2:W1:Y:S02]  /*0920*/  SYNCS.EXCH.64 URZ, [UR6+0x88], UR4 ;  /* 0x0000880406ff75b2 */ /* 0x0004640008000100 */
[----:B--2---:R-:W-:Y:S01]  /*0930*/  NOP ;  /* 0x0000000000007918 */ /* 0x004fe20000000000 */
.L_x_11:
[----:B------:R-:W2:Y:S01]  /*0940*/  SHFL.IDX PT, R2, R54, RZ, 0x1f ;  /* 0x00001fff36027589 */ /* 0x000ea200000e0000 */
[----:B------:R-:W-:Y:S01]  /*0950*/  NOP ;  /* 0x0000000000007918 */ /* 0x000fe20000000000 */
[----:B--2---:R-:W-:-:S13]  /*0960*/  ISETP.NE.AND P0, PT, R2, 0x4, PT ;  /* 0x000000040200780c */ /* 0x004fda0003f05270 */
[----:B------:R-:W-:Y:S05]  /*0970*/  @P0 BRA `(.L_x_12) ;  /* 0x00000000004c0947 */ /* 0x000fea0003800000 */
[----:B-1----:R-:W1:Y:S01]  /*0980*/  S2UR UR6, SR_CgaCtaId ;  /* 0x00000000000679c3 */ /* 0x002e620000008800 */
[----:B------:R-:W-:Y:S01]  /*0990*/  UMOV UR4, 0x3a0 ;  /* 0x000003a000047882 */ /* 0x000fe20000000000 */
[----:B------:R-:W-:Y:S01]  /*09a0*/  UMOV UR5, 0x400 ;  /* 0x0000040000057882 */ /* 0x000fe20000000000 */
[----:B------:R-:W-:Y:S01]  /*09b0*/  USEL UR4, UR4, 0x320, UP3 ;  /* 0x0000032004047887 */ /* 0x000fe20009800000 */
[----:B------:R-:W-:Y:S01]  /*09c0*/  UMOV UR8, 0x1 ;  /* 0x0000000100087882 */ /* 0x000fe20000000000 */
[----:B------:R-:W-:Y:S01]  /*09d0*/  ELECT P0, URZ, PT ;  /* 0x0000000000ff782f */ /* 0x000fe20003800000 */
[----:B------:R-:W-:-:S04]  /*09e0*/  UIADD3 UR8, UPT, UPT, -UR8, 0x100000, URZ ;  /* 0x0010000008087890 */ /* 0x000fc8000fffe1ff */
[----:B------:R-:W-:Y:S02]  /*09f0*/  USHF.L.U32 UR9, UR8, 0xb, URZ ;  /* 0x0000000b08097899 */ /* 0x000fe400080006ff */
[----:B------:R-:W-:Y:S02]  /*0a00*/  USHF.L.U32 UR8, UR8, 0x1, URZ ;  /* 0x0000000108087899 */ /* 0x000fe400080006ff */
[----:B-1----:R-:W-:Y:S02]  /*0a10*/  ULEA UR6, UR6, UR5, 0x18 ;  /* 0x0000000506067291 */ /* 0x002fe4000f8ec0ff */
[----:B------:R-:W-:-:S04]  /*0a20*/  UIADD3 UR4, UPT, UPT, -UR4, 0x100000, URZ ;  /* 0x0010000004047890 */ /* 0x000fc8000fffe1ff */
[----:B------:R-:W-:Y:S02]  /*0a30*/  USHF.L.U32 UR5, UR4, 0xb, URZ ;  /* 0x0000000b04057899 */ /* 0x000fe400080006ff */
[----:B------:R-:W-:Y:S01]  /*0a40*/  USHF.L.U32 UR4, UR4, 0x1, URZ ;  /* 0x0000000104047899 */ /* 0x000fe200080006ff */
[----:B------:R-:W1:Y:S03]  /*0a50*/  FENCE.VIEW.ASYNC.S ;  /* 0x00000000000073c6 */ /* 0x000e660000000000 */
[----:B-1----:R2:W1:Y:S08]  /*0a60*/  SYNCS.EXCH.64 URZ, [UR6+0x90], UR8 ;  /* 0x0000900806ff75b2 */ /* 0x0024700008000100 */
[----:B------:R2:W1:Y:S01]  /*0a70*/  SYNCS.EXCH.64 URZ, [UR6+0xa0], UR4 ;  /* 0x0000a00406ff75b2 */ /* 0x0004620008000100 */
[----:B------:R2:W1:Y:S01]  /*0a80*/  SYNCS.EXCH.64 URZ, [UR6+0x98], UR8 ;  /* 0x0000980806ff75b2 */ /* 0x0004620008000100 */
[----:B------:R2:W1:Y:S02]  /*0a90*/  SYNCS.EXCH.64 URZ, [UR6+0xa8], UR4 ;  /* 0x0000a80406ff75b2 */ /* 0x0004640008000100 */
[----:B--2---:R-:W-:Y:S01]  /*0aa0*/  NOP ;  /* 0x0000000000007918 */ /* 0x004fe20000000000 */
.L_x_12:
        /* <DEDUP_REMOVED lines=26> */
.L_x_13:
[----:B------:R-:W2:Y:S01]  /*0c50*/  SHFL.IDX PT, R2, R54, RZ, 0x1f ;  /* 0x00001fff36027589 */ /* 0x000ea200000e0000 */
[----:B------:R-:W1:Y:S01]  /*0c60*/  S2UR UR52, SR_CgaCtaId ;  /* 0x00000000003479c3 */ /* 0x000e620000008800 */
[----:B------:R-:W-:Y:S01]  /*0c70*/  NOP ;  /* 0x0000000000007918 */ /* 0x000fe20000000000 */
[----:B--2---:R-:W-:-:S13]  /*0c80*/  ISETP.NE.AND P0, PT, R2, 0x3, PT ;  /* 0x000000030200780c */ /* 0x004fda0003f05270 */
[----:B-1----:R-:W-:Y:S05]  /*0c90*/  @P0 BRA `(.L_x_14) ;  /* 0x0000000000340947 */ /* 0x002fea0003800000 */
[----:B------:R-:W-:Y:S01]  /*0ca0*/  UMOV UR4, 0x400 ;  /* 0x0000040000047882 */ /* 0x000fe20000000000 */
[----:B------:R-:W-:Y:S01]  /*0cb0*/  UMOV UR6, 0x20 ;  /* 0x0000002000067882 */ /* 0x000fe20000000000 */
[----:B------:R-:W-:Y:S02]  /*0cc0*/  ULEA UR4, UR52, UR4, 0x18 ;  /* 0x0000000434047291 */ /* 0x000fe4000f8ec0ff */
[----:B------:R-:W-:-:S04]  /*0cd0*/  UIADD3 UR6, UPT, UPT, -UR6, 0x100000, URZ ;  /* 0x0010000006067890 */ /* 0x000fc8000fffe1ff */
[----:B------:R-:W-:Y:S02]  /*0ce0*/  USHF.L.U32 UR7, UR6, 0xb, URZ ;  /* 0x0000000b06077899 */ /* 0x000fe400080006ff */
[----:B------:R-:W-:Y:S01]  /*0cf0*/  USHF.L.U32 UR6, UR6, 0x1, URZ ;  /* 0x0000000106067899 */ /* 0x000fe200080006ff */
[----:B------:R-:W-:Y:S01]  /*0d00*/  ELECT P0, URZ, PT ;  /* 0x0000000000ff782f */ /* 0x000fe20003800000 */
[----:B------:R-:W1:Y:S10]  /*0d10*/  FENCE.VIEW.ASYNC.S ;  /* 0x00000000000073c6 */ /* 0x000e740000000000 */
[----:B-1----:R1:W2:Y:S01]  /*0d20*/  SYNCS.EXCH.64 URZ, [UR4+0xf0], UR6 ;  /* 0x0000f00604ff75b2 */ /* 0x0022a20008000100 */
[----:B------:R1:W1:Y:S01]  /*0d30*/  SYNCS.EXCH.64 URZ, [UR4+0x100], UR6 ;  /* 0x0001000604ff75b2 */ /* 0x0002620008000100 */
[----:B------:R1:W1:Y:S01]  /*0d40*/  SYNCS.EXCH.64 URZ, [UR4+0xf8], UR6 ;  /* 0x0000f80604ff75b2 */ /* 0x0002620008000100 */
[----:B------:R1:W1:Y:S01]  /*0d50*/  SYNCS.EXCH.64 URZ, [UR4+0x108], UR6 ;  /* 0x0001080604ff75b2 */ /* 0x0002620008000100 */
[----:B------:R-:W-:Y:S01]  /*0d60*/  NOP ;  /* 0x0000000000007918 */ /* 0x000fe20000000000 */
.L_x_14:
[----:B-1----:R-:W1:Y:S01]  /*0d70*/  LDCU UR4, c[0x0][0x36c] ;  /* 0x00006d80ff0477ac */ /* 0x002e620008000800 */
[----:B------:R-:W-:Y:S01]  /*0d80*/  ISETP.NE.OR P4, PT, R0, 0x2, !P4 ;  /* 0x000000020000780c */ /* 0x000fe20006785670 */
[----:B------:R-:W-:Y:S01]  /*0d90*/  NOP ;  /* 0x0000000000007918 */ /* 0x000fe20000000000 */
[----:B------:R-:W-:Y:S01]  /*0da0*/  LOP3.LUT R0, R65, 0x1f, RZ, 0xc0, !PT ;  /* 0x0000001f41007812 */ /* 0x000fe200078ec0ff */
[----:B------:R-:W-:Y:S02]  /*0db0*/  UISETP.NE.AND UP4, UPT, UR17, URZ, UPT ;  /* 0x000000ff1100728c */ /* 0x000fe4000bf85270 */
[----:B-1----:R-:W-:-:S09]  /*0dc0*/  UISETP.EQ.U32.AND UP5, UPT, UR4, 0x1, UPT ;  /* 0x000000010400788c */ /* 0x002fd2000bfa2070 */
[----:B------:R-:W-:Y:S05]  /*0dd0*/  BRA.U !UP5, `(.L_x_15) ;  /* 0x000000010d087547 */ /* 0x000fea000b800000 */
[----:B--234-:R-:W-:Y:S01]  /*0de0*/  UCGABAR_ARV ;  /* 0x00000000000079c7 */ /* 0x01cfe20008000000 */
[----:B------:R-:W-:Y:S05]  /*0df0*/  BRA `(.L_x_16) ;  /* 0x0000000000047947 */ /* 0x000fea0003800000 */
.L_x_15:
[----:B--234-:R-:W-:Y:S01]  /*0e00*/  NOP ;  /* 0x0000000000007918 */ /* 0x01cfe20000000000 */
.L_x_16:
[----:B------:R-:W1:Y:S01]  /*0e10*/  S2UR UR20, SR_CTAID.Y ;  /* 0x00000000001479c3 */ /* 0x000e620000002600 */
[----:B------:R-:W-:-:S05]  /*0e20*/  CS2R.32 R55, SR_CgaSize ;  /* 0x0000000000377805 */ /* 0x000fca0000008a00 */
[----:B------:R-:W-:-:S05]  /*0e30*/  IMAD R55, R55, -0xa0, RZ ;  /* 0xffffff6037377824 */ /* 0x000fca00078e02ff */
[----:B------:R-:W-:-:S14]  /*0e40*/  R2UR UR4, R55 ;  /* 0x00000000370472ca */ /* 0x000fdc00000e0000 */
[----:B------:R-:W2:Y:S01]  /*0e50*/  LDCU UR4, c[0x0][UR4+0x2b4] ;  /* 0x00005680040477ac */ /* 0x000ea20008000800 */
[----:B------:R-:W-:-:S05]  /*0e60*/  CS2R.32 R55, SR_CgaSize ;  /* 0x0000000000377805 */ /* 0x000fca0000008a00 */
[----:B------:R-:W-:-:S05]  /*0e70*/  IMAD R55, R55, -0xa0, RZ ;  /* 0xffffff6037377824 */ /* 0x000fca00078e02ff */
[----:B------:R-:W-:-:S14]  /*0e80*/  R2UR UR5, R55 ;  /* 0x00000000370572ca */ /* 0x000fdc00000e0000 */
[----:B------:R-:W3:Y:S01]  /*0e90*/  LDCU UR5, c[0x0][UR5+0x2b0] ;  /* 0x00005600050577ac */ /* 0x000ee20008000800 */
[----:B------:R-:W4:Y:S01]  /*0ea0*/  S2UR UR16, SR_CTAID.X ;  /* 0x00000000001079c3 */ /* 0x000f220000002500 */
[----:B------:R-:W-:-:S05]  /*0eb0*/  CS2R.32 R55, SR_CgaSize ;  /* 0x0000000000377805 */ /* 0x000fca0000008a00 */
[----:B------:R-:W-:-:S05]  /*0ec0*/  IMAD R55, R55, -0xa0, RZ ;  /* 0xffffff6037377824 */ /* 0x000fca00078e02ff */
[----:B------:R-:W-:-:S14]  /*0ed0*/  R2UR UR7, R55 ;  /* 0x00000000370772ca */ /* 0x000fdc00000e0000 */
[----:B------:R-:W3:Y:S01]  /*0ee0*/  LDCU UR7, c[0x0][UR7+0x2a4] ;  /* 0x00005480070777ac */ /* 0x000ee20008000800 */
[----:B------:R-:W-:-:S05]  /*0ef0*/  CS2R.32 R55, SR_CgaSize ;  /* 0x0000000000377805 */ /* 0x000fca0000008a00 */
[----:B------:R-:W-:-:S05]  /*0f00*/  IMAD R55, R55, -0xa0, RZ ;  /* 0xffffff6037377824 */ /* 0x000fca00078e02ff */
[----:B------:R-:W-:-:S14]  /*0f10*/  R2UR UR63, R55 ;  /* 0x00000000373f72ca */ /* 0x000fdc00000e0000 */
[----:B------:R-:W3:Y:S01]  /*0f20*/  LDCU UR63, c[0x0][UR63+0x2a0] ;  /* 0x000054003f3f77ac */ /* 0x000ee20008000800 */
[----:B------:R-:W-:Y:S02]  /*0f30*/  ULOP3.LUT UR55, UR52, 0x1, URZ, 0xc0, !UPT ;  /* 0x0000000134377892 */ /* 0x000fe4000f8ec0ff */
[----:B------:R-:W-:Y:S02]  /*0f40*/  USHF.R.U32.HI UR26, URZ, 0x1, UR52 ;  /* 0x00000001ff1a7899 */ /* 0x000fe40008011634 */
[----:B------:R-:W-:Y:S02]  /*0f50*/  UISETP.GT.U32.AND UP1, UPT, UR55, 0xffff, UPT ;  /* 0x0000ffff3700788c */ /* 0x000fe4000bf24070 */
[----:B------:R-:W-:Y:S01]  /*0f60*/  USHF.L.U32 UR38, UR52, 0x9, URZ ;  /* 0x0000000934267899 */ /* 0x000fe200080006ff */
[----:B-1----:R-:W-:Y:S01]  /*0f70*/  I2FP.F32.U32 R2, UR20 ;  /* 0x0000001400027c45 */ /* 0x002fe20008201000 */
[----:B------:R-:W1:Y:S04]  /*0f80*/  LDCU UR21, c[0x0][0xb24] ;  /* 0x00016480ff1577ac */ /* 0x000e680008000800 */
[----:B--2---:R-:W-:Y:S01]  /*0f90*/  FMUL R2, R2, UR4 ;  /* 0x0000000402027c20 */ /* 0x004fe20008400000 */
[----:B------:R-:W-:Y:S01]  /*0fa0*/  ULOP3.LUT UR4, UR52, 0x2, URZ, 0xc0, !UPT ;  /* 0x0000000234047892 */ /* 0x000fe2000f8ec0ff */
[----:B----4-:R-:W-:Y:S01]  /*0fb0*/  I2FP.F32.U32 R3, UR16 ;  /* 0x0000001000037c45 */ /* 0x010fe20008201000 */
[----:B------:R-:W2:Y:S03]  /*0fc0*/  LDCU UR42, c[0x0][0xb24] ;  /* 0x00016480ff2a77ac */ /* 0x000ea60008000800 */
[----:B------:R-:W4:Y:S01]  /*0fd0*/  F2I.U32.TRUNC.NTZ R2, R2 ;  /* 0x0000000200027305 */ /* 0x000f22000020f000 */
[----:B---3--:R-:W-:Y:S01]  /*0fe0*/  FMUL R3, R3, UR5 ;  /* 0x0000000503037c20 */ /* 0x008fe20008400000 */
[----:B------:R-:W-:Y:S01]  /*0ff0*/  UISETP.GT.U32.AND UP0, UPT, UR4, 0xffff, UPT ;  /* 0x0000ffff0400788c */ /* 0x000fe2000bf04070 */
[----:B------:R-:W3:Y:S05]  /*1000*/  LDCU UR28, c[0x0][0xb30] ;  /* 0x00016600ff1c77ac */ /* 0x000eea0008000800 */
[----:B------:R-:W1:Y:S01]  /*1010*/  F2I.U32.TRUNC.NTZ R3, R3 ;  /* 0x0000000300037305 */ /* 0x000e62000020f000 */
[----:B------:R-:W-:-:S02]  /*1020*/  USEL UR30, UR4, 0xffff, !UP0 ;  /* 0x0000ffff041e7887 */ /* 0x000fc4000c000000 */
[----:B------:R-:W-:Y:S01]  /*1030*/  USHF.L.U32 UR37, UR52, 0xb, URZ ;  /* 0x0000000b34257899 */ /* 0x000fe200080006ff */
[----:B------:R-:W-:Y:S01]  /*1040*/  UMOV UR32, 0x5 ;  /* 0x0000000500207882 */ /* 0x000fe20000000000 */
[----:B------:R-:W-:Y:S01]  /*1050*/  USEL UR31, UR55, 0xffff, !UP1 ;  /* 0x0000ffff371f7887 */ /* 0x000fe2000c800000 */
[----:B----4-:R-:W-:Y:S02]  /*1060*/  R2UR UR6, R2 ;  /* 0x00000000020672ca */ /* 0x010fe400000e0000 */
[----:B------:R-:W-:Y:S02]  /*1070*/  PRMT R2, RZ, 0x7610, R2 ;  /* 0x00007610ff027816 */ /* 0x000fe40000000002 */
[----:B-1----:R-:W-:-:S09]  /*1080*/  R2UR UR5, R3 ;  /* 0x00000000030572ca */ /* 0x002fd200000e0000 */
[----:B------:R-:W-:-:S04]  /*1090*/  UIADD3 UR4, UPT, UPT, -UR6, URZ, URZ ;  /* 0x000000ff06047290 */ /* 0x000fc8000fffe1ff */
[----:B------:R-:W-:Y:S02]  /*10a0*/  UIMAD UR4, UR7, UR4, UR20 ;  /* 0x00000004070472a4 */ /* 0x000fe4000f8e0214 */
[----:B------:R-:W-:-:S04]  /*10b0*/  UIADD3 UR5, UPT, UPT, -UR5, URZ, URZ ;  /* 0x000000ff05057290 */ /* 0x000fc8000fffe1ff */
[----:B------:R-:W-:Y:S01]  /*10c0*/  IMAD.U32 R55, RZ, RZ, UR4 ;  /* 0x00000004ff377e24 */ /* 0x000fe2000f8e00ff */
[----:B------:R-:W-:Y:S01]  /*10d0*/  UIMAD UR63, UR63, UR5, UR16 ;  /* 0x000000053f3f72a4 */ /* 0x000fe2000f8e0210 */
[----:B--23--:R-:W-:Y:S11]  /*10e0*/  BRA.U UP4, `(.L_x_17) ;  /* 0x0000000104407547 */ /* 0x00cff6000b800000 */
[----:B------:R-:W-:-:S13]  /*10f0*/  R2UR UR4, R55 ;  /* 0x00000000370472ca */ /* 0x000fda00000e0000 */
[----:B------:R-:W-:Y:S02]  /*1100*/  UISETP.NE.AND UP0, UPT, UR4, URZ, UPT ;  /* 0x000000ff0400728c */ /* 0x000fe4000bf05270 */
[----:B------:R-:W-:Y:S02]  /*1110*/  UISETP.NE.AND UP1, UPT, UR4, 0x1, UPT ;  /* 0x000000010400788c */ /* 0x000fe4000bf25270 */
[----:B------:R-:W-:Y:S02]  /*1120*/  UISETP.NE.AND UP2, UPT, UR63, URZ, UP0 ;  /* 0x000000ff3f00728c */ /* 0x000fe40008745270 */
[----:B------:R-:W-:Y:S02]  /*1130*/  USEL UR4, URZ, 0x2, UP0 ;  /* 0x00000002ff047887 */ /* 0x000fe40008000000 */
[----:B------:R-:W-:Y:S02]  /*1140*/  USEL UR8, URZ, 0x1, UP2 ;  /* 0x00000001ff087887 */ /* 0x000fe40009000000 */
[----:B------:R-:W-:-:S02]  /*1150*/  UISETP.NE.AND UP2, UPT, UR63, URZ, UPT ;  /* 0x000000ff3f00728c */ /* 0x000fc4000bf45270 */
[----:B------:R-:W-:Y:S02]  /*1160*/  USEL UR5, URZ, 0x4, UP1 ;  /* 0x00000004ff057887 */ /* 0x000fe40008800000 */
[----:B------:R-:W-:Y:S02]  /*1170*/  UISETP.NE.AND UP0, UPT, UR63, 0x1, UPT ;  /* 0x000000013f00788c */ /* 0x000fe4000bf05270 */
[----:B------:R-:W-:Y:S02]  /*1180*/  USEL UR6, URZ, 0x8, UP1 ;  /* 0x00000008ff067887 */ /* 0x000fe40008800000 */
[----:B------:R-:W-:Y:S02]  /*1190*/  USEL UR7, UR5, 0x4, UP2 ;  /* 0x0000000405077887 */ /* 0x000fe40009000000 */
[----:B------:R-:W-:Y:S02]  /*11a0*/  USEL UR4, UR4, 0x2, UP0 ;  /* 0x0000000204047887 */ /* 0x000fe40008000000 */
[----:B------:R-:W-:-:S02]  /*11b0*/  USEL UR5, UR6, 0x8, UP0 ;  /* 0x0000000806057887 */ /* 0x000fc40008000000 */
[----:B------:R-:W-:-:S04]  /*11c0*/  UIADD3 UR4, UPT, UPT, UR4, UR7, UR8 ;  /* 0x0000000704047290 */ /* 0x000fc8000fffe008 */
[----:B------:R-:W-:-:S06]  /*11d0*/  UIADD3 UR4, UPT, UPT, UR4, UR5, URZ ;  /* 0x0000000504047290 */ /* 0x000fcc000fffe0ff */
[----:B------:R-:W-:-:S07]  /*11e0*/  MOV R2, UR4 ;  /* 0x0000000400027c02 */ /* 0x000fce0008000f00 */
.L_x_17:
[----:B------:R-:W1:Y:S01]  /*11f0*/  S2UR UR36, SR_CTAID.Z ;  /* 0x00000000002479c3 */ /* 0x000e620000002700 */
[----:B------:R-:W-:Y:S01]  /*1200*/  UISETP.GE.AND UP0, UPT, UR21, 0x1, UPT ;  /* 0x000000011500788c */ /* 0x000fe2000bf06270 */
[----:B------:R-:W-:-:S08]  /*1210*/  UMOV UR29, 0x3 ;  /* 0x00000003001d7882 */ /* 0x000fd00000000000 */
[----:B------:R-:W-:Y:S05]  /*1220*/  BRA.U !UP0, `(.L_x_18) ;  /* 0x0000000108d47547 */ /* 0x000fea000b800000 */
[----:B------:R-:W2:Y:S01]  /*1230*/  LDCU.128 UR12, c[0x0][0xb10] ;  /* 0x00016200ff0c77ac */ /* 0x000ea20008000c00 */
[----:B------:R-:W3:Y:S01]  /*1240*/  LDCU UR6, c[0x0][0x370] ;  /* 0x00006e00ff0677ac */ /* 0x000ee20008000800 */
[----:B------:R-:W4:Y:S01]  /*1250*/  LDCU UR5, c[0x0][0x374] ;  /* 0x00006e80ff0577ac */ /* 0x000f220008000800 */
[----:B------:R-:W1:Y:S01]  /*1260*/  LDCU UR27, c[0x0][0xb0c] ;  /* 0x00016180ff1b77ac */ /* 0x000e620008000800 */
[----:B------:R-:W1:Y:S01]  /*1270*/  LDCU UR4, c[0x0][0xb20] ;  /* 0x00016400ff0477ac */ /* 0x000e620008000800 */
[----:B------:R-:W1:Y:S01]  /*1280*/  LDCU.64 UR8, c[0x0][0xb28] ;  /* 0x00016500ff0877ac */ /* 0x000e620008000a00 */
[----:B--2---:R-:W-:Y:S02]  /*1290*/  UISETP.NE.AND UP0, UPT, UR14, 0x1, UPT ;  /* 0x000000010e00788c */ /* 0x004fe4000bf05270 */
[----:B----4-:R-:W-:Y:S02]  /*12a0*/  UIMAD.WIDE.U32 UR10, UR5, UR15, URZ ;  /* 0x0000000f050a72a5 */ /* 0x010fe4000f8e00ff */
[----:B---3--:R-:W-:-:S02]  /*12b0*/  UIMAD.WIDE.U32 UR22, UR6, UR12, URZ ;  /* 0x0000000c061672a5 */ /* 0x008fc4000f8e00ff */
[----:B-1----:R-:W-:Y:S02]  /*12c0*/  UISETP.NE.AND UP1, UPT, UR27, 0x1, UPT ;  /* 0x000000011b00788c */ /* 0x002fe4000bf25270 */
[----:B------:R-:W-:Y:S01]  /*12d0*/  UISETP.NE.AND UP2, UPT, UR21, 0x1, UPT ;  /* 0x000000011500788c */ /* 0x000fe2000bf45270 */
[----:B------:R-:W-:Y:S02]  /*12e0*/  UMOV UR10, UR11 ;  /* 0x0000000b000a7c82 */ /* 0x000fe40008000000 */
[----:B------:R-:W-:Y:S01]  /*12f0*/  UMOV UR22, UR23 ;  /* 0x0000001700167c82 */ /* 0x000fe20008000000 */
[----:B------:R-:W-:Y:S02]  /*1300*/  @UP0 USHF.R.U32.HI UR5, URZ, UR4, UR10 ;  /* 0x00000004ff050299 */ /* 0x000fe4000801160a */
[----:B------:R-:W-:Y:S02]  /*1310*/  UIMAD.WIDE.U32 UR24, UR20, UR15, URZ ;  /* 0x0000000f141872a5 */ /* 0x000fe4000f8e00ff */
[----:B------:R-:W-:-:S02]  /*1320*/  UIMAD.WIDE.U32 UR10, UR5, UR8, URZ ;  /* 0x00000008050a72a5 */ /* 0x000fc4000f8e00ff */
[----:B------:R-:W-:Y:S02]  /*1330*/  @UP1 USHF.R.U32.HI UR6, URZ, UR13, UR22 ;  /* 0x0000000dff061299 */ /* 0x000fe40008011616 */
[----:B------:R-:W-:Y:S02]  /*1340*/  UIMAD.WIDE.U32 UR18, UR16, UR12, URZ ;  /* 0x0000000c101272a5 */ /* 0x000fe4000f8e00ff */
[----:B------:R-:W-:Y:S01]  /*1350*/  UIMAD.WIDE.U32 UR22, UR6, UR8, URZ ;  /* 0x00000008061672a5 */ /* 0x000fe2000f8e00ff */
[----:B------:R-:W-:Y:S01]  /*1360*/  UMOV UR24, UR25 ;  /* 0x0000001900187c82 */ /* 0x000fe20008000000 */
[----:B------:R-:W-:Y:S01]  /*1370*/  UMOV UR10, UR11 ;  /* 0x0000000b000a7c82 */ /* 0x000fe20008000000 */
[----:B------:R-:W-:Y:S02]  /*1380*/  USHF.R.U32.HI UR24, URZ, UR4, UR24 ;  /* 0x00000004ff187299 */ /* 0x000fe40008011618 */
[----:B------:R-:W-:Y:S02]  /*1390*/  @UP2 USHF.R.U32.HI UR5, URZ, UR9, UR10 ;  /* 0x00000009ff052299 */ /* 0x000fe4000801160a */
[----:B------:R-:W-:Y:S01]  /*13a0*/  UMOV UR7, UR23 ;  /* 0x0000001700077c82 */ /* 0x000fe20008000000 */
[----:B------:R-:W-:Y:S01]  /*13b0*/  UMOV UR18, UR19 ;  /* 0x0000001300127c82 */ /* 0x000fe20008000000 */
[----:B------:R-:W-:-:S02]  /*13c0*/  @UP2 USHF.R.U32.HI UR6, URZ, UR9, UR7 ;  /* 0x00000009ff062299 */ /* 0x000fc40008011607 */
[----:B------:R-:W-:Y:S02]  /*13d0*/  USHF.R.U32.HI UR13, URZ, UR13, UR18 ;  /* 0x0000000dff0d7299 */ /* 0x000fe40008011612 */
[----:B------:R-:W-:Y:S02]  /*13e0*/  USEL UR4, UR20, UR24, !UP0 ;  /* 0x0000001814047287 */ /* 0x000fe4000c000000 */
[----:B------:R-:W-:Y:S02]  /*13f0*/  UIMAD UR7, UR5, UR21, URZ ;  /* 0x00000015050772a4 */ /* 0x000fe4000f8e02ff */
[----:B------:R-:W-:Y:S02]  /*1400*/  USEL UR5, UR16, UR13, !UP1 ;  /* 0x0000000d10057287 */ /* 0x000fe4000c800000 */
[----:B------:R-:W-:Y:S02]  /*1410*/  UIMAD UR12, UR6, UR21, URZ ;  /* 0x00000015060c72a4 */ /* 0x000fe4000f8e02ff */
[----:B------:R-:W-:-:S02]  /*1420*/  UISETP.GE.AND UP0, UPT, UR4, UR7, UPT ;  /* 0x000000070400728c */ /* 0x000fc4000bf06270 */
[----:B------:R-:W-:Y:S02]  /*1430*/  UIMAD.WIDE.U32 UR10, UR4, UR8, URZ ;  /* 0x00000008040a72a5 */ /* 0x000fe4000f8e00ff */
[----:B------:R-:W-:Y:S02]  /*1440*/  UISETP.GE.OR UP0, UPT, UR5, UR12, UP0 ;  /* 0x0000000c0500728c */ /* 0x000fe40008706670 */
[----:B------:R-:W-:Y:S02]  /*1450*/  UIMAD.WIDE.U32 UR12, UR5, UR8, URZ ;  /* 0x00000008050c72a5 */ /* 0x000fe4000f8e00ff */
[----:B------:R-:W-:Y:S01]  /*1460*/  UIADD3 UR10, UPT, UPT, -UR4, URZ, URZ ;  /* 0x000000ff040a7290 */ /* 0x000fe2000fffe1ff */
[----:B------:R-:W-:Y:S01]  /*1470*/  UMOV UR8, UR11 ;  /* 0x0000000b00087c82 */ /* 0x000fe20008000000 */
[----:B------:R-:W-:Y:S02]  /*1480*/  UIADD3 UR11, UPT, UPT, -UR5, URZ, URZ ;  /* 0x000000ff050b7290 */ /* 0x000fe4000fffe1ff */
[----:B------:R-:W-:-:S03]  /*1490*/  USHF.R.U32.HI UR8, URZ, UR9, UR8 ;  /* 0x00000009ff087299 */ /* 0x000fc60008011608 */
[----:B------:R-:W-:Y:S01]  /*14a0*/  @!UP0 UMOV UR7, UR13 ;  /* 0x0000000d00078c82 */ /* 0x000fe20008000000 */
[----:B------:R-:W-:Y:S02]  /*14b0*/  UIMAD UR20, UR14, UR10, UR20 ;  /* 0x0000000a0e1472a4 */ /* 0x000fe4000f8e0214 */
[----:B------:R-:W-:Y:S02]  /*14c0*/  USEL UR8, UR4, UR8, !UP2 ;  /* 0x0000000804087287 */ /* 0x000fe4000d000000 */
[----:B------:R-:W-:Y:S02]  /*14d0*/  @!UP0 USHF.R.U32.HI UR7, URZ, UR9, UR7 ;  /* 0x00000009ff078299 */ /* 0x000fe40008011607 */
[----:B------:R-:W-:Y:S02]  /*14e0*/  UIADD3 UR9, UPT, UPT, -UR8, URZ, URZ ;  /* 0x000000ff08097290 */ /* 0x000fe4000fffe1ff */
[----:B------:R-:W-:Y:S02]  /*14f0*/  @!UP0 USEL UR7, UR5, UR7, !UP2 ;  /* 0x0000000705078287 */ /* 0x000fe4000d000000 */
[----:B------:R-:W-:-:S02]  /*1500*/  UIMAD UR9, UR21, UR9, UR4 ;  /* 0x00000009150972a4 */ /* 0x000fc4000f8e0204 */
[----:B------:R-:W-:Y:S02]  /*1510*/  @!UP0 UIADD3 UR8, UPT, UPT, UR8, -UR7, URZ ;  /* 0x8000000708088290 */ /* 0x000fe4000fffe0ff */
[----:B------:R-:W-:Y:S02]  /*1520*/  @!UP0 UIMAD UR6, UR9, UR6, UR7 ;  /* 0x00000006090682a4 */ /* 0x000fe4000f8e0207 */
[----:B------:R-:W-:Y:S02]  /*1530*/  @!UP0 UIMAD UR4, UR8, UR21, UR5 ;  /* 0x00000015080482a4 */ /* 0x000fe4000f8e0205 */
[----:B------:R-:W-:Y:S02]  /*1540*/  UIMAD UR16, UR27, UR11, UR16 ;  /* 0x0000000b1b1072a4 */ /* 0x000fe4000f8e0210 */
[----:B------:R-:W-:Y:S01]  /*1550*/  UIMAD UR20, UR4, UR14, UR20 ;  /* 0x0000000e041472a4 */ /* 0x000fe2000f8e0214 */
[----:B------:R-:W-:Y:S02]  /*1560*/  @!UP0 UMOV UR5, UR6 ;  /* 0x0000000600058c82 */ /* 0x000fe40008000000 */
[----:B------:R-:W-:-:S12]  /*1570*/  UIMAD UR16, UR5, UR27, UR16 ;  /* 0x0000001b051072a4 */ /* 0x000fd8000f8e0210 */
.L_x_18:
[----:B------:R-:W-:Y:S02]  /*1580*/  UISETP.NE.AND UP1, UPT, UR28, 0x1, UPT ;  /* 0x000000011c00788c */ /* 0x000fe4000bf25270 */
[----:B------:R-:W-:Y:S02]  /*1590*/  ULOP3.LUT UR31, UR31, 0xffff, URZ, 0xc0, !UPT ;  /* 0x0000ffff1f1f7892 */ /* 0x000fe4000f8ec0ff */
[----:B------:R-:W-:Y:S02]  /*15a0*/  ULOP3.LUT UR30, UR30, 0xffff, URZ, 0xc0, !UPT ;  /* 0x0000ffff1e1e7892 */ /* 0x000fe4000f8ec0ff */
[----:B------:R-:W-:Y:S02]  /*15b0*/  UISETP.NE.AND UP0, UPT, UR17, 0x2, UPT ;  /* 0x000000021100788c */ /* 0x000fe4000bf05270 */
[----:B------:R-:W-:Y:S02]  /*15c0*/  ULOP3.LUT UR38, UR38, 0x400, URZ, 0xc0, !UPT ;  /* 0x0000040026267892 */ /* 0x000fe4000f8ec0ff */
[----:B------:R-:W-:-:S02]  /*15d0*/  ULOP3.LUT UR37, UR37, 0x800, URZ, 0xc0, !UPT ;  /* 0x0000080025257892 */ /* 0x000fc4000f8ec0ff */
[----:B------:R-:W-:Y:S02]  /*15e0*/  USHF.L.U32 UR31, UR32, UR31, URZ ;  /* 0x0000001f201f7299 */ /* 0x000fe400080006ff */
[----:B------:R-:W-:Y:S01]  /*15f0*/  USHF.L.U32 UR30, UR29, UR30, URZ ;  /* 0x0000001e1d1e7299 */ /* 0x000fe200080006ff */
[----:B------:R-:W-:Y:S11]  /*1600*/  BRA.U UP1, `(.L_x_19) ;  /* 0x0000000101447547 */ /* 0x000ff6000b800000 */
[----:B------:R-:W2:Y:S01]  /*1610*/  LDCU.128 UR8, c[0x0][0xb10] ;  /* 0x00016200ff0877ac */ /* 0x000ea20008000c00 */
[----:B------:R-:W3:Y:S01]  /*1620*/  LDCU UR12, c[0x0][0xb0c] ;  /* 0x00016180ff0c77ac */ /* 0x000ee20008000800 */
[----:B------:R-:W4:Y:S01]  /*1630*/  LDCU UR13, c[0x0][0xb20] ;  /* 0x00016400ff0d77ac */ /* 0x000f220008000800 */
[----:B--2---:R-:W-:Y:S02]  /*1640*/  UIMAD.WIDE.U32 UR6, UR16, UR8, URZ ;  /* 0x00000008100672a5 */ /* 0x004fe4000f8e00ff */
[----:B------:R-:W-:Y:S02]  /*1650*/  UIMAD.WIDE.U32 UR4, UR20, UR11, URZ ;  /* 0x0000000b140472a5 */ /* 0x000fe4000f8e00ff */
[----:B---3--:R-:W-:Y:S02]  /*1660*/  UISETP.NE.AND UP2, UPT, UR12, 0x1, UPT ;  /* 0x000000010c00788c */ /* 0x008fe4000bf45270 */
[----:B------:R-:W-:Y:S01]  /*1670*/  UISETP.NE.AND UP1, UPT, UR10, 0x1, UPT ;  /* 0x000000010a00788c */ /* 0x000fe2000bf25270 */
[----:B------:R-:W-:-:S02]  /*1680*/  UMOV UR6, UR7 ;  /* 0x0000000700067c82 */ /* 0x000fc40008000000 */
[----:B------:R-:W-:Y:S01]  /*1690*/  UMOV UR4, UR5 ;  /* 0x0000000500047c82 */ /* 0x000fe20008000000 */
[----:B------:R-:W-:Y:S02]  /*16a0*/  USHF.R.U32.HI UR9, URZ, UR9, UR6 ;  /* 0x00000009ff097299 */ /* 0x000fe40008011606 */
[----:B----4-:R-:W-:Y:S02]  /*16b0*/  USHF.R.U32.HI UR4, URZ, UR13, UR4 ;  /* 0x0000000dff047299 */ /* 0x010fe40008011604 */
[----:B------:R-:W-:Y:S02]  /*16c0*/  USEL UR5, UR16, UR9, !UP2 ;  /* 0x0000000910057287 */ /* 0x000fe4000d000000 */
[----:B------:R-:W-:-:S04]  /*16d0*/  USEL UR4, UR20, UR4, !UP1 ;  /* 0x0000000414047287 */ /* 0x000fc8000c800000 */
[----:B------:R-:W-:Y:S02]  /*16e0*/  UIADD3 UR6, UPT, UPT, UR5, -UR4, URZ ;  /* 0x8000000405067290 */ /* 0x000fe4000fffe0ff */
[----:B------:R-:W-:Y:S02]  /*16f0*/  UIADD3 UR4, UPT, UPT, -UR5, UR4, URZ ;  /* 0x0000000405047290 */ /* 0x000fe4000fffe1ff */
[----:B------:R-:W-:Y:S02]  /*1700*/  UIMAD UR20, UR6, UR10, UR20 ;  /* 0x0000000a061472a4 */ /* 0x000fe4000f8e0214 */
[----:B------:R-:W-:-:S12]  /*1710*/  UIMAD UR16, UR4, UR12, UR16 ;  /* 0x0000000c041072a4 */ /* 0x000fd8000f8e0210 */
.L_x_19:
[----:B------:R-:W-:Y:S05]  /*1720*/  BRA.U !UP5, `(.L_x_20) ;  /* 0x000000010d0c7547 */ /* 0x000fea000b800000 */
[----:B------:R-:W-:Y:S01]  /*1730*/  UCGABAR_WAIT ;  /* 0x0000000000007dc7 */ /* 0x000fe20008000000 */
[----:B------:R-:W-:Y:S01]  /*1740*/  CCTL.IVALL ;  /* 0x00000000ff00798f */ /* 0x000fe20002000000 */
[----:B------:R-:W-:Y:S05]  /*1750*/  BRA `(.L_x_21) ;  /* 0x0000000000047947 */ /* 0x000fea0003800000 */
.L_x_20:
[----:B------:R-:W-:Y:S06]  /*1760*/  BAR.SYNC.DEFER_BLOCKING 0x0 ;  /* 0x0000000000007b1d */ /* 0x000fec0000010000 */
.L_x_21:
[----:B------:R-:W-:Y:S05]  /*1770*/  BRA.U UP0, `(.L_x_22) ;  /* 0x0000001500607547 */ /* 0x000fea000b800000 */
[----:B------:R-:W2:Y:S01]  /*1780*/  LDCU UR6, c[0x0][0x38c] ;  /* 0x00007180ff0677ac */ /* 0x000ea20008000800 */
[----:B------:R-:W-:Y:S01]  /*1790*/  PLOP3.LUT P2, PT, PT, PT, UP3, 0x80, 0x8 ;  /* 0x000000000008781c */ /* 0x000fe20003f4f038 */
[----:B------:R-:W-:Y:S01]  /*17a0*/  IMAD.MOV.U32 R12, RZ, RZ, 0x1 ;  /* 0x00000001ff0c7424 */ /* 0x000fe200078e00ff */
[----:B------:R-:W-:Y:S01]  /*17b0*/  ISETP.EQ.OR P3, PT, R0, RZ, P4 ;  /* 0x000000ff0000720c */ /* 0x000fe20002762670 */
[----:B------:R-:W-:Y:S01]  /*17c0*/  UISETP.NE.AND UP1, UPT, UR17, URZ, UPT ;  /* 0x000000ff1100728c */ /* 0x000fe2000bf25270 */
[----:B------:R-:W-:Y:S02]  /*17d0*/  PLOP3.LUT P2, PT, P2, PT, PT, 0x8, 0x80 ;  /* 0x000000000080781c */ /* 0x000fe4000174e170 */
[----:B------:R-:W-:Y:S01]  /*17e0*/  CS2R R10, SRZ ;  /* 0x00000000000a7805 */ /* 0x000fe2000001ff00 */
[----:B------:R-:W-:Y:S01]  /*17f0*/  IMAD.MOV.U32 R9, RZ, RZ, RZ ;  /* 0x000000ffff097224 */ /* 0x000fe200078e00ff */
[----:B------:R-:W3:Y:S01]  /*1800*/  LDCU UR49, c[0x0][0x370] ;  /* 0x00006e00ff3177ac */ /* 0x000ee20008000800 */
[----:B------:R-:W-:Y:S01]  /*1810*/  IMAD.MOV.U32 R8, RZ, RZ, 0x1 ;  /* 0x00000001ff087424 */ /* 0x000fe200078e00ff */
[----:B------:R-:W4:Y:S01]  /*1820*/  LDCU.64 UR46, c[0x0][0x348] ;  /* 0x00006900ff2e77ac */ /* 0x000f220008000a00 */
[----:B------:R-:W1:Y:S01]  /*1830*/  LDCU UR48, c[0x0][0x374] ;  /* 0x00006e80ff3077ac */ /* 0x000e620008000800 */
[----:B--2---:R-:W-:-:S02]  /*1840*/  UIADD3 UR5, UPT, UPT, UR6, 0x3f, URZ ;  /* 0x0000003f06057890 */ /* 0x004fc4000fffe0ff */
[----:B------:R-:W-:Y:S02]  /*1850*/  UIADD3 UR56, UPT, UPT, UR6, 0x7e, URZ ;  /* 0x0000007e06387890 */ /* 0x000fe4000fffe0ff */
[----:B------:R-:W-:Y:S02]  /*1860*/  USHF.R.S32.HI UR4, URZ, 0x1f, UR5 ;  /* 0x0000001fff047899 */ /* 0x000fe40008011405 */
[----:B------:R-:W-:Y:S02]  /*1870*/  USEL UR40, UR40, 0x2, UP1 ;  /* 0x0000000228287887 */ /* 0x000fe40008800000 */
[----:B------:R-:W-:Y:S02]  /*1880*/  ULEA.HI UR4, UR4, UR5, URZ, 0x6 ;  /* 0x0000000504047291 */ /* 0x000fe4000f8f30ff */
[----:B------:R-:W-:Y:S02]  /*1890*/  USHF.L.U32 UR5, UR26, 0x5, URZ ;  /* 0x000000051a057899 */ /* 0x000fe400080006ff */
[----:B------:R-:W-:-:S02]  /*18a0*/  USHF.R.S32.HI UR51, URZ, 0x6, UR4 ;  /* 0x00000006ff337899 */ /* 0x000fc40008011404 */
[----:B------:R-:W-:Y:S02]  /*18b0*/  UIADD3 UR4, UPT, UPT, UR6, -0x1, URZ ;  /* 0xffffffff06047890 */ /* 0x000fe4000fffe0ff */
[----:B------:R-:W-:Y:S02]  /*18c0*/  UISETP.LT.U32.AND UP0, UPT, UR51, 0x4, UPT ;  /* 0x000000043300788c */ /* 0x000fe4000bf01070 */
[----:B------:R-:W-:Y:S02]  /*18d0*/  UISETP.GE.U32.AND UP2, UPT, UR4, -0x7f, UPT ;  /* 0xffffff810400788c */ /* 0x000fe4000bf46070 */
[----:B------:R-:W-:Y:S02]  /*18e0*/  USEL UR50, UR51, 0x4, UP0 ;  /* 0x0000000433327887 */ /* 0x000fe40008000000 */
[----:B------:R-:W-:Y:S02]  /*18f0*/  ULOP3.LUT UR53, UR5, 0x20, URZ, 0xe2, !UPT ;  /* 0x0000002005357892 */ /* 0x000fe4000f8ee2ff */
[----:B------:R-:W-:-:S02]  /*1900*/  UIADD3 UR39, UPT, UPT, UR50, -0x1, URZ ;  /* 0xffffffff32277890 */ /* 0x000fc4000fffe0ff */
[----:B------:R-:W-:Y:S01]  /*1910*/  UIADD3 UR54, UPT, UPT, UR51, -UR50, URZ ;  /* 0x8000003233367290 */ /* 0x000fe2000fffe0ff */
[----:B------:R-:W-:Y:S02]  /*1920*/  UMOV UR29, URZ ;  /* 0x000000ff001d7c82 */ /* 0x000fe40008000000 */
[----:B------:R-:W-:-:S04]  /*1930*/  @UP2 UIADD3 UR39, UPT, UPT, UR50, URZ, URZ ;  /* 0x000000ff32272290 */ /* 0x000fc8000fffe0ff */
[----:B-1-34-:R-:W-:-:S12]  /*1940*/  UIADD3 UR39, UPT, UPT, UR39, 0x1, URZ ;  /* 0x0000000127277890 */ /* 0x01afd8000fffe0ff */
.L_x_46:
[----:B------:R-:W-:Y:S01]  /*1950*/  UISETP.NE.AND UP0, UPT, UR52, URZ, UPT ;  /* 0x000000ff3400728c */ /* 0x000fe2000bf05270 */
[----:B------:R-:W1:Y:S08]  /*1960*/  S2UR UR52, SR_CgaCtaId ;  /* 0x00000000003479c3 */ /* 0x000e700000008800 */
[----:B---3--:R-:W-:Y:S05]  /*1970*/  BRA.U UP0, `(.L_x_23) ;  /* 0x0000000100347547 */ /* 0x008fea000b800000 */
[----:B------:R-:W2:Y:S01]  /*1980*/  S2R R0, SR_CgaCtaId ;  /* 0x0000000000007919 */ /* 0x000ea20000008800 */
[----:B------:R-:W-:-:S04]  /*1990*/  MOV R2, 0x400 ;  /* 0x0000040000027802 */ /* 0x000fc80000000f00 */
[----:B--2---:R-:W-:Y:S02]  /*19a0*/  LEA R0, R0, R2, 0x18 ;  /* 0x0000000200007211 */ /* 0x004fe400078ec0ff */
[----:B------:R-:W-:-:S03]  /*19b0*/  SHF.L.U32 R2, R8, 0x1f, RZ ;  /* 0x0000001f08027819 */ /* 0x000fc600000006ff */
[----:B------:R-:W-:-:S04]  /*19c0*/  IMAD R0, R9, 0x8, R0 ;  /* 0x0000000809007824 */ /* 0x000fc800078e0200 */
[----:B------:R-:W2:Y:S02]  /*19d0*/  SYNCS.PHASECHK.TRANS64.TRYWAIT P0, [R0+URZ+0x100], R2 ;  /* 0x00010002000075a7 */ /* 0x000ea400080011ff */
[----:B--2---:R-:W-:Y:S05]  /*19e0*/  @!P0 BRA `(.L_x_24) ;  /* 0x0000007400508947 */ /* 0x004fea0003800000 */
.L_x_142:
[----:B------:R-:W-:Y:S01]  /*19f0*/  VIADD R9, R9, 0x1 ;  /* 0x0000000109097836 */ /* 0x000fe20000000000 */
[----:B------:R2:W-:Y:S04]  /*1a00*/  SYNCS.ARRIVE.TRANS64.A1T0 RZ, [R0+URZ+0xf0], RZ ;  /* 0x0000f0ff00ff79a7 */ /* 0x0005e800081000ff */
[----:B------:R-:W-:-:S04]  /*1a10*/  ISETP.NE.AND P0, PT, R9, 0x2, PT ;  /* 0x000000020900780c */ /* 0x000fc80003f05270 */
[----:B------:R-:W-:Y:S02]  /*1a20*/  SEL R9, R9, RZ, P0 ;  /* 0x000000ff09097207 */ /* 0x000fe40000000000 */
[----:B--2---:R-:W-:-:S04]  /*1a30*/  SEL R0, RZ, 0x1, P0 ;  /* 0x00000001ff007807 */ /* 0x004fc80000000000 */
[----:B------:R-:W-:-:S07]  /*1a40*/  LOP3.LUT R8, R8, R0, RZ, 0x3c, !PT ;  /* 0x0000000008087212 */ /* 0x000fce00078e3cff */
.L_x_23:
[----:B------:R-:W-:Y:S01]  /*1a50*/  UMOV UR21, 0x400 ;  /* 0x0000040000157882 */ /* 0x000fe20000000000 */
[----:B------:R-:W-:Y:S01]  /*1a60*/  SHF.L.U32 R0, R12, 0x1f, RZ ;  /* 0x0000001f0c007819 */ /* 0x000fe200000006ff */
[----:B-1----:R-:W-:Y:S02]  /*1a70*/  ULEA UR21, UR52, UR21, 0x18 ;  /* 0x0000001534157291 */ /* 0x002fe4000f8ec0ff */
[----:B------:R-:W-:Y:S02]  /*1a80*/  UISETP.GE.U32.AND UP0, UPT, UR56, 0x7f, UPT ;  /* 0x0000007f3800788c */ /* 0x000fe4000bf06070 */
[----:B------:R-:W-:Y:S02]  /*1a90*/  ULEA UR4, UR29, UR21, 0x3 ;  /* 0x000000151d047291 */ /* 0x000fe4000f8e18ff */
[----:B------:R-:W-:Y:S02]  /*1aa0*/  ULEA UR19, UR20, UR55, 0x1 ;  /* 0x0000003714137291 */ /* 0x000fe4000f8e08ff */
[----:B------:R-:W-:-:S02]  /*1ab0*/  ULEA UR35, UR16, UR53, 0x6 ;  /* 0x0000003510237291 */ /* 0x000fc4000f8e30ff */
[----:B------:R-:W-:Y:S01]  /*1ac0*/  USHF.L.U32 UR19, UR19, 0x6, URZ ;  /* 0x0000000613137899 */ /* 0x000fe200080006ff */
[----:B------:R-:W-:Y:S02]  /*1ad0*/  UMOV UR7, URZ ;  /* 0x000000ff00077c82 */ /* 0x000fe40008000000 */
[----:B------:R1:W2:Y:S01]  /*1ae0*/  SYNCS.PHASECHK.TRANS64.TRYWAIT P1, [UR4+0x20], R0 ;  /* 0x00002000ff0075a7 */ /* 0x0002a20008021104 */
[----:B------:R-:W-:Y:S08]  /*1af0*/  BRA.U !UP0, `(.L_x_25) ;  /* 0x00000005080c7547 */ /* 0x000ff0000b800000 */
[----:B------:R-:W-:Y:S01]  /*1b00*/  UMOV UR13, URZ ;  /* 0x000000ff000d7c82 */ /* 0x000fe20008000000 */
[----:B------:R-:W-:-:S05]  /*1b10*/  UMOV UR5, UR29 ;  /* 0x0000001d00057c82 */ /* 0x000fca0008000000 */
.L_x_33:
[----:B------:R-:W-:Y:S01]  /*1b20*/  ULEA UR33, UR5, UR21, 0x3 ;  /* 0x0000001505217291 */ /* 0x000fe2000f8e18ff */
[----:B--2---:R-:W-:Y:S01]  /*1b30*/  @!P4 MOV R2, 0xc000 ;  /* 0x0000c0000002c802 */ /* 0x004fe20000000f00 */
[----:B--23--:R-:W-:Y:S10]  /*1b40*/  @P1 BRA `(.L_x_26) ;  /* 0x00000000000c1947 */ /* 0x00cff40003800000 */
[----:B------:R-:W-:-:S04]  /*1b50*/  SHF.L.U32 R3, R12, 0x1f, RZ ;  /* 0x0000001f0c037819 */ /* 0x000fc800000006ff */
[----:B------:R-:W2:Y:S02]  /*1b60*/  SYNCS.PHASECHK.TRANS64.TRYWAIT P0, [UR33+0x20], R3 ;  /* 0x00002003ff0075a7 */ /* 0x000ea40008001121 */
[----:B--2---:R-:W-:Y:S05]  /*1b70*/  @!P0 BRA `(.L_x_27) ;  /* 0x0000007400008947 */ /* 0x004fea0003800000 */
.L_x_26:
[----:B------:R2:W-:Y:S01]  /*1b80*/  @!P4 SYNCS.ARRIVE.TRANS64 RZ, [UR33], R2 ;  /* 0x00000002ffffc9a7 */ /* 0x0005e20008000021 */
[----:B------:R-:W-:-:S04]  /*1b90*/  ULOP3.LUT UR4, UR40, 0x2, URZ, 0xfc, !UPT ;  /* 0x0000000228047892 */ /* 0x000fc8000f8efcff */
[----:B------:R-:W-:-:S09]  /*1ba0*/  UISETP.NE.AND UP0, UPT, UR4, 0x2, UPT ;  /* 0x000000020400788c */ /* 0x000fd2000bf05270 */
[----:B------:R-:W-:Y:S05]  /*1bb0*/  BRA.U UP0, `(.L_x_28) ;  /* 0x0000000100047547 */ /* 0x000fea000b800000 */
[----:B------:R-:W-:Y:S05]  /*1bc0*/  BPT.TRAP 0x1 ;  /* 0x000000040000795c */ /* 0x000fea0000300000 */
.L_x_28:
[----:B------:R-:W-:Y:S04]  /*1bd0*/  BSSY.RECONVERGENT B0, `(.L_x_29) ;  /* 0x0000003000007945 */ /* 0x000fe80003800200 */
[----:B------:R-:W-:Y:S05]  /*1be0*/  @P3 BRA `(.L_x_30) ;  /* 0x0000000000043947 */ /* 0x000fea0003800000 */
[----:B------:R-:W-:Y:S05]  /*1bf0*/  BPT.TRAP 0x1 ;  /* 0x000000040000795c */ /* 0x000fea0000300000 */
.L_x_30:
[----:B------:R-:W-:Y:S05]  /*1c00*/  BSYNC.RECONVERGENT B0 ;  /* 0x0000000000007941 */ /* 0x000fea0003800200 */
.L_x_29:
[----:B------:R-:W-:Y:S01]  /*1c10*/  UIADD3 UR4, UPT, UPT, UR5, 0x1, URZ ;  /* 0x0000000105047890 */ /* 0x000fe2000fffe0ff */
[----:B------:R-:W-:Y:S01]  /*1c20*/  BSSY.RECONVERGENT B0, `(.L_x_31) ;  /* 0x000002b000007945 */ /* 0x000fe20003800200 */
[----:B------:R-:W-:Y:S02]  /*1c30*/  ELECT P0, URZ, PT ;  /* 0x0000000000ff782f */ /* 0x000fe40003800000 */
[----:B------:R-:W-:-:S04]  /*1c40*/  UISETP.NE.AND UP0, UPT, UR4, 0x4, UPT ;  /* 0x000000040400788c */ /* 0x000fc8000bf05270 */
[----:B------:R-:W-:Y:S02]  /*1c50*/  USEL UR6, URZ, 0x1, UP0 ;  /* 0x00000001ff067887 */ /* 0x000fe40008000000 */
[----:B------:R-:W-:-:S04]  /*1c60*/  USEL UR29, UR4, URZ, UP0 ;  /* 0x000000ff041d7287 */ /* 0x000fc80008000000 */
[----:B------:R-:W-:Y:S01]  /*1c70*/  ULEA UR4, UR29, UR21, 0x3 ;  /* 0x000000151d047291 */ /* 0x000fe2000f8e18ff */
[----:B------:R-:W-:-:S04]  /*1c80*/  LOP3.LUT R12, R12, UR6, RZ, 0x3c, !PT ;  /* 0x000000060c0c7c12 */ /* 0x000fc8000f8e3cff */
[----:B-1----:R-:W-:-:S04]  /*1c90*/  SHF.L.U32 R0, R12, 0x1f, RZ ;  /* 0x0000001f0c007819 */ /* 0x002fc800000006ff */
[----:B------:R1:W3:Y:S01]  /*1ca0*/  SYNCS.PHASECHK.TRANS64.TRYWAIT P1, [UR4+0x20], R0 ;  /* 0x00002000ff0075a7 */ /* 0x0002e20008021104 */
[----:B------:R-:W-:Y:S05]  /*1cb0*/  @!P0 BRA `(.L_x_32) ;  /* 0x0000000000848947 */ /* 0x000fea0003800000 */
[----:B------:R-:W-:Y:S02]  /*1cc0*/  ULEA UR24, UR5, UR38, 0xc ;  /* 0x0000002605187291 */ /* 0x000fe4000f8e60ff */
[----:B------:R-:W-:Y:S02]  /*1cd0*/  ULEA UR8, UR5, UR37, 0xd ;  /* 0x0000002505087291 */ /* 0x000fe4000f8e68ff */
[----:B------:R-:W-:Y:S02]  /*1ce0*/  UIADD3 UR6, UP1, UPT, UR46, 0x80, URZ ;  /* 0x000000802e067890 */ /* 0x000fe4000ff3e0ff */
[----:B------:R-:W-:Y:S02]  /*1cf0*/  ULEA UR24, UR24, UR21, 0x2 ;  /* 0x0000001518187291 */ /* 0x000fe4000f8e10ff */
[----:B------:R-:W-:Y:S02]  /*1d00*/  USHF.L.U32 UR34, UR13, 0x6, URZ ;  /* 0x000000060d227899 */ /* 0x000fe400080006ff */
[----:B------:R-:W-:-:S02]  /*1d10*/  UIADD3 UR14, UP0, UPT, UR46, 0x180, URZ ;  /* 0x000001802e0e7890 */ /* 0x000fc4000ff1e0ff */
[----:B------:R-:W-:Y:S02]  /*1d20*/  ULEA UR8, UR8, UR21, 0x2 ;  /* 0x0000001508087291 */ /* 0x000fe4000f8e10ff */
[----:B------:R-:W-:Y:S02]  /*1d30*/  UIADD3.X UR7, UPT, UPT, URZ, UR47, URZ, UP1, !UPT ;  /* 0x0000002fff077290 */ /* 0x000fe40008ffe4ff */
[----:B------:R-:W-:Y:S02]  /*1d40*/  UIADD3 UR32, UPT, UPT, UR24, 0x8800, URZ ;  /* 0x0000880018207890 */ /* 0x000fe4000fffe0ff */
[----:B------:R-:W-:Y:S02]  /*1d50*/  UPRMT UR4, URZ, 0x5410, UR31 ;  /* 0x00005410ff047896 */ /* 0x000fe4000800001f */
[----:B------:R-:W-:Y:S02]  /*1d60*/  UIADD3 UR26, UPT, UPT, UR34, 0x20, URZ ;  /* 0x00000020221a7890 */ /* 0x000fe4000fffe0ff */
[----:B------:R-:W-:-:S02]  /*1d70*/  UIADD3 UR24, UPT, UPT, UR24, 0xa800, URZ ;  /* 0x0000a80018187890 */ /* 0x000fc4000fffe0ff */
[----:B------:R-:W-:Y:S02]  /*1d80*/  UIADD3.X UR15, UPT, UPT, URZ, UR47, URZ, UP0, !UPT ;  /* 0x0000002fff0f7290 */ /* 0x000fe400087fe4ff */
[----:B------:R-:W-:Y:S02]  /*1d90*/  UIADD3 UR16, UPT, UPT, UR8, 0x18800, URZ ;  /* 0x0001880008107890 */ /* 0x000fe4000fffe0ff */
[----:B------:R-:W-:Y:S02]  /*1da0*/  UPRMT UR22, URZ, 0x5410, UR30 ;  /* 0x00005410ff167896 */ /* 0x000fe4000800001e */
[----:B------:R-:W-:Y:S01]  /*1db0*/  UIADD3 UR8, UPT, UPT, UR8, 0x1c800, URZ ;  /* 0x0001c80008087890 */ /* 0x000fe2000fffe0ff */
[----:B------:R-:W-:Y:S01]  /*1dc0*/  UMOV UR44, 0x0 ;  /* 0x00000000002c7882 */ /* 0x000fe20000000000 */
[----:B------:R-:W-:Y:S01]  /*1dd0*/  UMOV UR45, 0x10000000 ;  /* 0x10000000002d7882 */ /* 0x000fe20000000000 */
[----:B------:R-:W-:Y:S01]  /*1de0*/  UMOV UR25, UR33 ;  /* 0x0000002100197c82 */ /* 0x000fe20008000000 */
[----:B------:R-:W-:Y:S01]  /*1df0*/  UMOV UR27, UR35 ;  /* 0x00000023001b7c82 */ /* 0x000fe20008000000 */
[----:B------:R-:W-:Y:S01]  /*1e00*/  UMOV UR28, UR36 ;  /* 0x00000024001c7c82 */ /* 0x000fe20008000000 */
[----:B------:R-:W-:Y:S01]  /*1e10*/  UMOV UR17, UR33 ;  /* 0x0000002100117c82 */ /* 0x000fe20008000000 */
[----:B------:R-:W-:Y:S01]  /*1e20*/  UMOV UR20, UR36 ;  /* 0x0000002400147c82 */ /* 0x000fe20008000000 */
[----:B------:R-:W-:Y:S01]  /*1e30*/  UMOV UR18, UR34 ;  /* 0x0000002200127c82 */ /* 0x000fe20008000000 */
[----:B------:R4:W-:Y:S01]  /*1e40*/  UTMALDG.3D.MULTICAST [UR32], [UR6], UR4, desc[UR44] ;  /* 0x00002c20060073b4 */ /* 0x0009e20008011804 */
[----:B------:R-:W-:Y:S01]  /*1e50*/  UMOV UR9, UR33 ;  /* 0x0000002100097c82 */ /* 0x000fe20008000000 */
[----:B------:R-:W-:Y:S01]  /*1e60*/  UMOV UR11, UR19 ;  /* 0x00000013000b7c82 */ /* 0x000fe20008000000 */
[----:B------:R-:W-:Y:S01]  /*1e70*/  UMOV UR12, UR36 ;  /* 0x00000024000c7c82 */ /* 0x000fe20008000000 */
[----:B------:R-:W-:Y:S01]  /*1e80*/  UMOV UR10, UR26 ;  /* 0x0000001a000a7c82 */ /* 0x000fe20008000000 */
[----:B------:R4:W-:Y:S01]  /*1e90*/  UTMALDG.3D.MULTICAST [UR24], [UR6], UR4, desc[UR44] ;  /* 0x00002c18060073b4 */ /* 0x0009e20008011804 */
[----:B------:R4:W-:Y:S01]  /*1ea0*/  UTMALDG.3D.MULTICAST [UR16], [UR14], UR22, desc[UR44] ;  /* 0x00002c100e0073b4 */ /* 0x0009e20008011816 */
[----:B------:R4:W-:Y:S02]  /*1eb0*/  UTMALDG.3D.MULTICAST [UR8], [UR14], UR22, desc[UR44] ;  /* 0x00002c080e0073b4 */ /* 0x0009e40008011816 */
[----:B----4-:R-:W-:Y:S01]  /*1ec0*/  NOP ;  /* 0x0000000000007918 */ /* 0x010fe20000000000 */
.L_x_32:
[----:B------:R-:W-:Y:S05]  /*1ed0*/  BSYNC.RECONVERGENT B0 ;  /* 0x0000000000007941 */ /* 0x000fea0003800200 */
.L_x_31:
[----:B------:R-:W-:Y:S01]  /*1ee0*/  UIADD3 UR13, UPT, UPT, UR13, 0x1, URZ ;  /* 0x000000010d0d7890 */ /* 0x000fe2000fffe0ff */
[----:B------:R-:W-:Y:S01]  /*1ef0*/  UMOV UR5, UR29 ;  /* 0x0000001d00057c82 */ /* 0x000fe20008000000 */
[----:B------:R-:W-:Y:S02]  /*1f00*/  UMOV UR7, UR39 ;  /* 0x0000002700077c82 */ /* 0x000fe40008000000 */
[----:B------:R-:W-:-:S09]  /*1f10*/  UISETP.NE.AND UP0, UPT, UR13, UR39, UPT ;  /* 0x000000270d00728c */ /* 0x000fd2000bf05270 */
[----:B------:R-:W-:Y:S05]  /*1f20*/  BRA.U UP0, `(.L_x_33) ;  /* 0xfffffff900fc7547 */ /* 0x000fea000b83ffff */
.L_x_25:
[----:B------:R-:W-:Y:S01]  /*1f30*/  ULEA UR4, UR29, UR21, 0x3 ;  /* 0x000000151d047291 */ /* 0x000fe2000f8e18ff */
[----:B-1----:R-:W-:Y:S01]  /*1f40*/  SHF.L.U32 R0, R12, 0x1f, RZ ;  /* 0x0000001f0c007819 */ /* 0x002fe200000006ff */
[----:B------:R-:W-:Y:S01]  /*1f50*/  @!P2 SYNCS.ARRIVE.TRANS64.A1T0 RZ, [UR21+0x88], RZ ;  /* 0x000088ffffffa9a7 */ /* 0x000fe20008100015 */
[----:B------:R-:W-:-:S06]  /*1f60*/  UISETP.GT.AND UP0, UPT, UR51, UR50, UPT ;  /* 0x000000323300728c */ /* 0x000fcc000bf04270 */
[----:B--23--:R1:W2:Y:S03]  /*1f70*/  SYNCS.PHASECHK.TRANS64.TRYWAIT P1, [UR4+0x20], R0 ;  /* 0x00002000ff0075a7 */ /* 0x00c2a60008021104 */
[----:B------:R-:W-:Y:S05]  /*1f80*/  BRA.U !UP0, `(.L_x_34) ;  /* 0x0000000508087547 */ /* 0x000fea000b800000 */
[----:B------:R-:W-:Y:S01]  /*1f90*/  UIADD3 UR13, UPT, UPT, UR54, UR7, URZ ;  /* 0x00000007360d7290 */ /* 0x000fe2000fffe0ff */
[----:B------:R-:W-:-:S11]  /*1fa0*/  UMOV UR5, UR29 ;  /* 0x0000001d00057c82 */ /* 0x000fd60008000000 */
.L_x_42:
[----:B------:R-:W-:Y:S01]  /*1fb0*/  ULEA UR33, UR5, UR21, 0x3 ;  /* 0x0000001505217291 */ /* 0x000fe2000f8e18ff */
[----:B--2---:R-:W-:Y:S01]  /*1fc0*/  @!P4 MOV R2, 0xc000 ;  /* 0x0000c0000002c802 */ /* 0x004fe20000000f00 */
[----:B--23--:R-:W-:Y:S10]  /*1fd0*/  @P1 BRA `(.L_x_35) ;  /* 0x00000000000c1947 */ /* 0x00cff40003800000 */
[----:B------:R-:W-:-:S04]  /*1fe0*/  SHF.L.U32 R3, R12, 0x1f, RZ ;  /* 0x0000001f0c037819 */ /* 0x000fc800000006ff */
[----:B------:R-:W2:Y:S02]  /*1ff0*/  SYNCS.PHASECHK.TRANS64.TRYWAIT P0, [UR33+0x20], R3 ;  /* 0x00002003ff0075a7 */ /* 0x000ea40008001121 */
[----:B--2---:R-:W-:Y:S05]  /*2000*/  @!P0 BRA `(.L_x_36) ;  /* 0x0000006c00f48947 */ /* 0x004fea0003800000 */
.L_x_35:
[----:B------:R2:W-:Y:S01]  /*2010*/  @!P4 SYNCS.ARRIVE.TRANS64 RZ, [UR33], R2 ;  /* 0x00000002ffffc9a7 */ /* 0x0005e20008000021 */
[----:B------:R-:W-:-:S04]  /*2020*/  ULOP3.LUT UR4, UR40, 0x2, URZ, 0xfc, !UPT ;  /* 0x0000000228047892 */ /* 0x000fc8000f8efcff */
[----:B------:R-:W-:-:S09]  /*2030*/  UISETP.NE.AND UP0, UPT, UR4, 0x2, UPT ;  /* 0x000000020400788c */ /* 0x000fd2000bf05270 */
[----:B------:R-:W-:Y:S05]  /*2040*/  BRA.U UP0, `(.L_x_37) ;  /* 0x0000000100047547 */ /* 0x000fea000b800000 */
[----:B------:R-:W-:Y:S05]  /*2050*/  BPT.TRAP 0x1 ;  /* 0x000000040000795c */ /* 0x000fea0000300000 */
.L_x_37:
[----:B------:R-:W-:Y:S04]  /*2060*/  BSSY.RECONVERGENT B0, `(.L_x_38) ;  /* 0x0000003000007945 */ /* 0x000fe80003800200 */
[----:B------:R-:W-:Y:S05]  /*2070*/  @P3 BRA `(.L_x_39) ;  /* 0x0000000000043947 */ /* 0x000fea0003800000 */
[----:B------:R-:W-:Y:S05]  /*2080*/  BPT.TRAP 0x1 ;  /* 0x000000040000795c */ /* 0x000fea0000300000 */
.L_x_39:
[----:B------:R-:W-:Y:S05]  /*2090*/  BSYNC.RECONVERGENT B0 ;  /* 0x0000000000007941 */ /* 0x000fea0003800200 */
.L_x_38:
        /* <DEDUP_REMOVED lines=44> */
.L_x_41:
[----:B------:R-:W-:Y:S05]  /*2360*/  BSYNC.RECONVERGENT B0 ;  /* 0x0000000000007941 */ /* 0x000fea0003800200 */
.L_x_40:
[----:B------:R-:W-:Y:S01]  /*2370*/  UIADD3 UR7, UPT, UPT, UR7, 0x1, URZ ;  /* 0x0000000107077890 */ /* 0x000fe2000fffe0ff */
[----:B------:R-:W-:-:S03]  /*2380*/  UMOV UR5, UR29 ;  /* 0x0000001d00057c82 */ /* 0x000fc60008000000 */
[----:B------:R-:W-:-:S09]  /*2390*/  UISETP.NE.AND UP0, UPT, UR7, UR13, UPT ;  /* 0x0000000d0700728c */ /* 0x000fd2000bf05270 */
[----:B------:R-:W-:Y:S05]  /*23a0*/  BRA.U UP0, `(.L_x_42) ;  /* 0xfffffffd00007547 */ /* 0x000fea000b83ffff */
.L_x_34:
[C---:B------:R-:W-:Y:S01]  /*23b0*/  LEA R3, R11.reuse, UR21, 0x3 ;  /* 0x000000150b037c11 */ /* 0x040fe2000f8e18ff */
[----:B------:R-:W-:Y:S01]  /*23c0*/  NOP ;  /* 0x0000000000007918 */ /* 0x000fe20000000000 */
[----:B-1----:R-:W-:Y:S02]  /*23d0*/  SHF.L.U32 R0, R10, 0x1f, RZ ;  /* 0x0000001f0a007819 */ /* 0x002fe400000006ff */
[----:B------:R-:W-:Y:S02]  /*23e0*/  LEA R4, R11, UR21, 0x4 ;  /* 0x000000150b047c11 */ /* 0x000fe4000f8e20ff */
[----:B------:R-:W1:Y:S02]  /*23f0*/  SYNCS.PHASECHK.TRANS64.TRYWAIT P0, [R3+URZ+0x90], R0 ;  /* 0x00009000030075a7 */ /* 0x000e6400080011ff */
[----:B-1----:R-:W-:Y:S05]  /*2400*/  @!P0 BRA `(.L_x_43) ;  /* 0x0000006c000c8947 */ /* 0x002fea0003800000 */
.L_x_145:
[----:B------:R-:W4:Y:S01]  /*2410*/  LDS.128 R4, [R4+0x120] ;  /* 0x0001200004047984 */ /* 0x000f220000000c00 */
[----:B------:R-:W-:Y:S01]  /*2420*/  UISETP.GE.AND UP0, UPT, UR42, 0x1, UPT ;  /* 0x000000012a00788c */ /* 0x000fe2000bf06270 */
[----:B------:R-:W-:Y:S01]  /*2430*/  @!PT LDS RZ, [RZ] ;  /* 0x00000000fffff984 */ /* 0x000fe20000000800 */
[----:B------:R-:W-:Y:S01]  /*2440*/  @!PT LDS RZ, [RZ] ;  /* 0x00000000fffff984 */ /* 0x000fe20000000800 */
[----:B------:R-:W-:Y:S01]  /*2450*/  @!PT LDS RZ, [RZ] ;  /* 0x00000000fffff984 */ /* 0x000fe20000000800 */
[----:B------:R-:W-:Y:S01]  /*2460*/  @!PT LDS RZ, [RZ] ;  /* 0x00000000fffff984 */ /* 0x000fe20000000800 */
[----:B------:R1:W-:Y:S06]  /*2470*/  MEMBAR.ALL.CTA ;  /* 0x0000000000007992 */ /* 0x0003ec0000008000 */
[----:B-1----:R-:W1:Y:S01]  /*2480*/  FENCE.VIEW.ASYNC.S ;  /* 0x00000000000073c6 */ /* 0x002e620000000000 */
[----:B----4-:R-:W-:-:S13]  /*2490*/  LOP3.LUT P0, RZ, R6, 0x1, RZ, 0xc0, !PT ;  /* 0x0000000106ff7812 */ /* 0x010fda000780c0ff */
[----:B-1----:R-:W-:Y:S01]  /*24a0*/  VOTEU.ANY UP1, P0 ;  /* 0x0000000000ff7886 */ /* 0x002fe20000020100 */
[----:B------:R-:W-:-:S13]  /*24b0*/  PLOP3.LUT P0, PT, PT, PT, UP1, 0x80, 0x8 ;  /* 0x000000000008781c */ /* 0x000fda0003f0f018 */
[----:B------:R-:W-:Y:S02]  /*24c0*/  @P0 LOP3.LUT R0, R5, 0xffff, RZ, 0xc0, !PT ;  /* 0x0000ffff05000812 */ /* 0x000fe400078ec0ff */
[----:B--2---:R-:W-:Y:S02]  /*24d0*/  @P0 MOV R2, R4 ;  /* 0x0000000400020202 */ /* 0x004fe40000000f00 */
[----:B------:R-:W-:Y:S01]  /*24e0*/  @P0 R2UR UR5, R0 ;  /* 0x00000000000502ca */ /* 0x000fe200000e0000 */
[----:B------:R-:W-:Y:S01]  /*24f0*/  VIADD R0, R3, 0xa0 ;  /* 0x000000a003007836 */ /* 0x000fe20000000000 */
[----:B------:R-:W-:Y:S02]  /*2500*/  @P0 SHF.R.U32.HI R4, RZ, 0x10, R5 ;  /* 0x00000010ff040819 */ /* 0x000fe40000011605 */
[----:B------:R-:W-:Y:S02]  /*2510*/  @P0 R2UR UR6, R2 ;  /* 0x00000000020602ca */ /* 0x000fe400000e0000 */
[----:B------:R-:W-:-:S02]  /*2520*/  PRMT R0, RZ, 0x654, R0 ;  /* 0x00000654ff007816 */ /* 0x000fc40000000000 */
[----:B------:R-:W-:Y:S02]  /*2530*/  @P0 R2UR UR4, R4 ;  /* 0x00000000040402ca */ /* 0x000fe400000e0000 */
[----:B------:R1:W-:Y:S03]  /*2540*/  SYNCS.ARRIVE.TRANS64.RED.A1T0 RZ, [R0+URZ], RZ ;  /* 0x000000ff00ff79a7 */ /* 0x0003e600081004ff */
[----:B------:R-:W-:-:S04]  /*2550*/  @UP1 UMOV UR41, UR5 ;  /* 0x0000000500291c82 */ /* 0x000fc80008000000 */
[----:B------:R-:W-:-:S04]  /*2560*/  @UP1 UMOV UR43, UR6 ;  /* 0x00000006002b1c82 */ /* 0x000fc80008000000 */
[----:B------:R-:W-:Y:S01]  /*2570*/  @UP1 UMOV UR36, UR4 ;  /* 0x0000000400241c82 */ /* 0x000fe20008000000 */
[----:B------:R-:W-:Y:S05]  /*2580*/  BRA.U !UP0, `(.L_x_44) ;  /* 0x0000000108d47547 */ /* 0x000fea000b800000 */
[----:B------:R-:W2:Y:S01]  /*2590*/  LDCU.128 UR12, c[0x0][0xb10] ;  /* 0x00016200ff0c77ac */ /* 0x000ea20008000c00 */
[----:B------:R-:W4:Y:S01]  /*25a0*/  LDCU UR22, c[0x0][0xb20] ;  /* 0x00016400ff1677ac */ /* 0x000f220008000800 */
[----:B------:R-:W3:Y:S01]  /*25b0*/  LDCU UR20, c[0x0][0xb0c] ;  /* 0x00016180ff1477ac */ /* 0x000ee20008000800 */
[----:B------:R-:W1:Y:S01]  /*25c0*/  LDCU.64 UR8, c[0x0][0xb28] ;  /* 0x00016500ff0877ac */ /* 0x000e620008000a00 */
[----:B------:R-:W-:Y:S02]  /*25d0*/  UISETP.NE.AND UP3, UPT, UR42, 0x1, UPT ;  /* 0x000000012a00788c */ /* 0x000fe4000bf65270 */
[----:B--2---:R-:W-:Y:S02]  /*25e0*/  UIMAD.WIDE.U32 UR6, UR48, UR15, URZ ;  /* 0x0000000f300672a5 */ /* 0x004fe4000f8e00ff */
[----:B------:R-:W-:Y:S02]  /*25f0*/  UIMAD.WIDE.U32 UR4, UR49, UR12, URZ ;  /* 0x0000000c310472a5 */ /* 0x000fe4000f8e00ff */
[----:B------:R-:W-:-:S02]  /*2600*/  UISETP.NE.AND UP0, UPT, UR14, 0x1, UPT ;  /* 0x000000010e00788c */ /* 0x000fc4000bf05270 */
[----:B------:R-:W-:Y:S01]  /*2610*/  UIMAD.WIDE.U32 UR18, UR41, UR15, URZ ;  /* 0x0000000f291272a5 */ /* 0x000fe2000f8e00ff */
[----:B------:R-:W-:Y:S02]  /*2620*/  UMOV UR6, UR7 ;  /* 0x0000000700067c82 */ /* 0x000fe40008000000 */
[----:B------:R-:W-:Y:S01]  /*2630*/  UMOV UR4, UR5 ;  /* 0x0000000500047c82 */ /* 0x000fe20008000000 */
[----:B----4-:R-:W-:Y:S02]  /*2640*/  USHF.R.U32.HI UR6, URZ, UR22, UR6 ;  /* 0x00000016ff067299 */ /* 0x010fe40008011606 */
[----:B---3--:R-:W-:Y:S02]  /*2650*/  UISETP.NE.AND UP2, UPT, UR20, 0x1, UPT ;  /* 0x000000011400788c */ /* 0x008fe4000bf45270 */
[----:B------:R-:W-:Y:S02]  /*2660*/  USHF.R.U32.HI UR4, URZ, UR13, UR4 ;  /* 0x0000000dff047299 */ /* 0x000fe40008011604 */
[----:B------:R-:W-:-:S02]  /*2670*/  USEL UR5, UR48, UR6, !UP0 ;  /* 0x0000000630057287 */ /* 0x000fc4000c000000 */
[----:B------:R-:W-:Y:S02]  /*2680*/  USEL UR6, UR49, UR4, !UP2 ;  /* 0x0000000431067287 */ /* 0x000fe4000d000000 */
[----:B-1----:R-:W-:Y:S01]  /*2690*/  UIMAD.WIDE.U32 UR10, UR5, UR8, URZ ;  /* 0x00000008050a72a5 */ /* 0x002fe2000f8e00ff */
[----:B------:R-:W-:Y:S01]  /*26a0*/  UMOV UR4, UR19 ;  /* 0x0000001300047c82 */ /* 0x000fe20008000000 */
[----:B------:R-:W-:Y:S02]  /*26b0*/  UIMAD.WIDE.U32 UR16, UR43, UR12, URZ ;  /* 0x0000000c2b1072a5 */ /* 0x000fe4000f8e00ff */
[----:B------:R-:W-:-:S03]  /*26c0*/  UIMAD.WIDE.U32 UR18, UR6, UR8, URZ ;  /* 0x00000008061272a5 */ /* 0x000fc6000f8e00ff */
[----:B------:R-:W-:Y:S01]  /*26d0*/  UMOV UR10, UR11 ;  /* 0x0000000b000a7c82 */ /* 0x000fe20008000000 */
[----:B------:R-:W-:Y:S02]  /*26e0*/  USHF.R.U32.HI UR4, URZ, UR22, UR4 ;  /* 0x00000016ff047299 */ /* 0x000fe40008011604 */
[----:B------:R-:W-:Y:S01]  /*26f0*/  @UP3 USHF.R.U32.HI UR5, URZ, UR9, UR10 ;  /* 0x00000009ff053299 */ /* 0x000fe2000801160a */
[----:B------:R-:W-:Y:S01]  /*2700*/  UMOV UR16, UR17 ;  /* 0x0000001100107c82 */ /* 0x000fe20008000000 */
[----:B------:R-:W-:Y:S01]  /*2710*/  UMOV UR18, UR19 ;  /* 0x0000001300127c82 */ /* 0x000fe20008000000 */
[----:B------:R-:W-:Y:S02]  /*2720*/  USHF.R.U32.HI UR13, URZ, UR13, UR16 ;  /* 0x0000000dff0d7299 */ /* 0x000fe40008011610 */
[----:B------:R-:W-:Y:S02]  /*2730*/  USEL UR4, UR41, UR4, !UP0 ;  /* 0x0000000429047287 */ /* 0x000fe4000c000000 */
[----:B------:R-:W-:-:S02]  /*2740*/  @UP3 USHF.R.U32.HI UR6, URZ, UR9, UR18 ;  /* 0x00000009ff063299 */ /* 0x000fc40008011612 */
[----:B------:R-:W-:Y:S02]  /*2750*/  UIMAD UR7, UR42, UR5, URZ ;  /* 0x000000052a0772a4 */ /* 0x000fe4000f8e02ff */
[----:B------:R-:W-:Y:S02]  /*2760*/  USEL UR5, UR43, UR13, !UP2 ;  /* 0x0000000d2b057287 */ /* 0x000fe4000d000000 */
[----:B------:R-:W-:Y:S02]  /*2770*/  UIMAD UR10, UR42, UR6, URZ ;  /* 0x000000062a0a72a4 */ /* 0x000fe4000f8e02ff */
[----:B------:R-:W-:Y:S02]  /*2780*/  UISETP.GE.AND UP0, UPT, UR4, UR7, UPT ;  /* 0x000000070400728c */ /* 0x000fe4000bf06270 */
[----:B------:R-:W-:Y:S02]  /*2790*/  UIMAD.WIDE.U32 UR12, UR4, UR8, URZ ;  /* 0x00000008040c72a5 */ /* 0x000fe4000f8e00ff */
[----:B------:R-:W-:-:S02]  /*27a0*/  UISETP.GE.OR UP0, UPT, UR5, UR10, UP0 ;  /* 0x0000000a0500728c */ /* 0x000fc40008706670 */
        /* <DEDUP_REMOVED lines=19> */
.L_x_44:
[----:B------:R-:W2:Y:S02]  /*28e0*/  LDCU UR4, c[0x0][0xb30] ;  /* 0x00016600ff0477ac */ /* 0x000ea40008000800 */
[----:B--2---:R-:W-:-:S09]  /*28f0*/  UISETP.NE.AND UP0, UPT, UR4, 0x1, UPT ;  /* 0x000000010400788c */ /* 0x004fd2000bf05270 */
[----:B------:R-:W-:Y:S05]  /*2900*/  BRA.U UP0, `(.L_x_45) ;  /* 0x0000000100447547 */ /* 0x000fea000b800000 */
[----:B------:R-:W2:Y:S01]  /*2910*/  LDCU.128 UR8, c[0x0][0xb10] ;  /* 0x00016200ff0877ac */ /* 0x000ea20008000c00 */
[----:B------:R-:W4:Y:S01]  /*2920*/  LDCU UR12, c[0x0][0xb0c] ;  /* 0x00016180ff0c77ac */ /* 0x000f220008000800 */
[----:B------:R-:W1:Y:S01]  /*2930*/  LDCU UR13, c[0x0][0xb20] ;  /* 0x00016400ff0d77ac */ /* 0x000e620008000800 */
[----:B--2---:R-:W-:Y:S02]  /*2940*/  UIMAD.WIDE.U32 UR6, UR43, UR8, URZ ;  /* 0x000000082b0672a5 */ /* 0x004fe4000f8e00ff */
[----:B------:R-:W-:Y:S02]  /*2950*/  UIMAD.WIDE.U32 UR4, UR41, UR11, URZ ;  /* 0x0000000b290472a5 */ /* 0x000fe4000f8e00ff */
[----:B----4-:R-:W-:Y:S02]  /*2960*/  UISETP.NE.AND UP2, UPT, UR12, 0x1, UPT ;  /* 0x000000010c00788c */ /* 0x010fe4000bf45270 */
[----:B------:R-:W-:Y:S01]  /*2970*/  UISETP.NE.AND UP0, UPT, UR10, 0x1, UPT ;  /* 0x000000010a00788c */ /* 0x000fe2000bf05270 */
[----:B------:R-:W-:-:S02]  /*2980*/  UMOV UR6, UR7 ;  /* 0x0000000700067c82 */ /* 0x000fc40008000000 */
[----:B------:R-:W-:Y:S01]  /*2990*/  UMOV UR4, UR5 ;  /* 0x0000000500047c82 */ /* 0x000fe20008000000 */
[----:B------:R-:W-:Y:S02]  /*29a0*/  USHF.R.U32.HI UR9, URZ, UR9, UR6 ;  /* 0x00000009ff097299 */ /* 0x000fe40008011606 */
[----:B-1----:R-:W-:Y:S02]  /*29b0*/  USHF.R.U32.HI UR4, URZ, UR13, UR4 ;  /* 0x0000000dff047299 */ /* 0x002fe40008011604 */
[----:B------:R-:W-:Y:S02]  /*29c0*/  USEL UR5, UR43, UR9, !UP2 ;  /* 0x000000092b057287 */ /* 0x000fe4000d000000 */
[----:B------:R-:W-:-:S04]  /*29d0*/  USEL UR4, UR41, UR4, !UP0 ;  /* 0x0000000429047287 */ /* 0x000fc8000c000000 */
[----:B------:R-:W-:Y:S02]  /*29e0*/  UIADD3 UR6, UPT, UPT, UR5, -UR4, URZ ;  /* 0x8000000405067290 */ /* 0x000fe4000fffe0ff */
[----:B------:R-:W-:Y:S02]  /*29f0*/  UIADD3 UR4, UPT, UPT, -UR5, UR4, URZ ;  /* 0x0000000405047290 */ /* 0x000fe4000fffe1ff */
[----:B------:R-:W-:Y:S02]  /*2a00*/  UIMAD UR41, UR6, UR10, UR41 ;  /* 0x0000000a062972a4 */ /* 0x000fe4000f8e0229 */
[----:B------:R-:W-:-:S12]  /*2a10*/  UIMAD UR43, UR4, UR12, UR43 ;  /* 0x0000000c042b72a4 */ /* 0x000fd8000f8e022b */
.L_x_45:
[----:B------:R-:W-:Y:S01]  /*2a20*/  VIADD R11, R11, 0x1 ;  /* 0x000000010b0b7836 */ /* 0x000fe20000000000 */
[----:B------:R-:W-:Y:S01]  /*2a30*/  R2UR UR4, R55 ;  /* 0x00000000370472ca */ /* 0x000fe200000e0000 */
[----:B------:R-:W-:Y:S01]  /*2a40*/  UIADD3 UR16, UPT, UPT, UR43, UR63, URZ ;  /* 0x0000003f2b107290 */ /* 0x000fe2000fffe0ff */
[----:B------:R-:W-:Y:S02]  /*2a50*/  PLOP3.LUT P2, PT, PT, PT, PT, 0x80, 0x8 ;  /* 0x000000000008781c */ /* 0x000fe40003f4f070 */
[----:B------:R-:W-:-:S04]  /*2a60*/  ISETP.NE.AND P0, PT, R11, 0x2, PT ;  /* 0x000000020b00780c */ /* 0x000fc80003f05270 */
[----:B-1----:R-:W-:Y:S02]  /*2a70*/  SEL R0, RZ, 0x1, P0 ;  /* 0x00000001ff007807 */ /* 0x002fe40000000000 */
[----:B------:R-:W-:Y:S02]  /*2a80*/  SEL R11, R11, RZ, P0 ;  /* 0x000000ff0b0b7207 */ /* 0x000fe40000000000 */
[----:B------:R-:W-:Y:S01]  /*2a90*/  LOP3.LUT R10, R10, R0, RZ, 0x3c, !PT ;  /* 0x000000000a0a7212 */ /* 0x000fe200078e3cff */
[----:B------:R-:W-:Y:S01]  /*2aa0*/  UIADD3 UR20, UPT, UPT, UR41, UR4, URZ ;  /* 0x0000000429147290 */ /* 0x000fe2000fffe0ff */
[----:B------:R-:W-:Y:S11]  /*2ab0*/  BRA.U UP1, `(.L_x_46) ;  /* 0xffffffed01a47547 */ /* 0x000ff6000b83ffff */
[----:B------:R-:W-:Y:S01]  /*2ac0*/  UIADD3 UR21, UPT, UPT, UR21, 0x20, URZ ;  /* 0x0000002015157890 */ /* 0x000fe2000fffe0ff */
[----:B------:R-:W-:-:S03]  /*2ad0*/  SHF.L.U32 R2, R12, 0x1f, RZ ;  /* 0x0000001f0c027819 */ /* 0x000fc600000006ff */
[----:B------:R-:W-:-:S09]  /*2ae0*/  ULEA UR4, UR29, UR21, 0x3 ;  /* 0x000000151d047291 */ /* 0x000fd2000f8e18ff */
[----:B------:R-:W1:Y:S02]  /*2af0*/  SYNCS.PHASECHK.TRANS64.TRYWAIT P0, [UR4], R2 ;  /* 0x00000002ff0075a7 */ /* 0x000e640008001104 */
[----:B-1----:R-:W-:Y:S05]  /*2b00*/  @!P0 BRA `(.L_x_47) ;  /* 0x0000006400608947 */ /* 0x002fea0003800000 */
.L_x_147:
[----:B------:R-:W-:-:S04]  /*2b10*/  UIADD3 UR4, UPT, UPT, UR29, 0x1, URZ ;  /* 0x000000011d047890 */ /* 0x000fc8000fffe0ff */
[----:B------:R-:W-:-:S04]  /*2b20*/  UISETP.NE.AND UP0, UPT, UR4, 0x4, UPT ;  /* 0x000000040400788c */ /* 0x000fc8000bf05270 */
[----:B------:R-:W-:Y:S02]  /*2b30*/  USEL UR6, URZ, 0x1, UP0 ;  /* 0x00000001ff067887 */ /* 0x000fe40008000000 */
[----:B------:R-:W-:-:S04]  /*2b40*/  USEL UR4, UR4, URZ, UP0 ;  /* 0x000000ff04047287 */ /* 0x000fc80008000000 */
[----:B------:R-:W-:Y:S01]  /*2b50*/  ULEA UR5, UR4, UR21, 0x3 ;  /* 0x0000001504057291 */ /* 0x000fe2000f8e18ff */
[----:B-1----:R-:W-:-:S04]  /*2b60*/  LOP3.LUT R2, R12, UR6, RZ, 0x3c, !PT ;  /* 0x000000060c027c12 */ /* 0x002fc8000f8e3cff */
[----:B------:R-:W-:-:S04]  /*2b70*/  SHF.L.U32 R3, R2, 0x1f, RZ ;  /* 0x0000001f02037819 */ /* 0x000fc800000006ff */
[----:B------:R-:W1:Y:S02]  /*2b80*/  SYNCS.PHASECHK.TRANS64.TRYWAIT P0, [UR5], R3 ;  /* 0x00000003ff0075a7 */ /* 0x000e640008001105 */
[----:B-1----:R-:W-:Y:S05]  /*2b90*/  @!P0 BRA `(.L_x_48) ;  /* 0x0000006400548947 */ /* 0x002fea0003800000 */
.L_x_149:
[----:B------:R-:W-:-:S04]  /*2ba0*/  UIADD3 UR4, UPT, UPT, UR4, 0x1, URZ ;  /* 0x0000000104047890 */ /* 0x000fc8000fffe0ff */
[----:B------:R-:W-:-:S04]  /*2bb0*/  UISETP.NE.AND UP0, UPT, UR4, 0x4, UPT ;  /* 0x000000040400788c */ /* 0x000fc8000bf05270 */
[----:B------:R-:W-:Y:S02]  /*2bc0*/  USEL UR6, URZ, 0x1, UP0 ;  /* 0x00000001ff067887 */ /* 0x000fe40008000000 */
[----:B------:R-:W-:-:S04]  /*2bd0*/  USEL UR4, UR4, URZ, UP0 ;  /* 0x000000ff04047287 */ /* 0x000fc80008000000 */
[----:B------:R-:W-:Y:S01]  /*2be0*/  ULEA UR5, UR4, UR21, 0x3 ;  /* 0x0000001504057291 */ /* 0x000fe2000f8e18ff */
[----:B------:R-:W-:-:S04]  /*2bf0*/  LOP3.LUT R2, R2, UR6, RZ, 0x3c, !PT ;  /* 0x0000000602027c12 */ /* 0x000fc8000f8e3cff */
[----:B-1----:R-:W-:-:S04]  /*2c00*/  SHF.L.U32 R3, R2, 0x1f, RZ ;  /* 0x0000001f02037819 */ /* 0x002fc800000006ff */
[----:B------:R-:W1:Y:S02]  /*2c10*/  SYNCS.PHASECHK.TRANS64.TRYWAIT P0, [UR5], R3 ;  /* 0x00000003ff0075a7 */ /* 0x000e640008001105 */
[----:B-1----:R-:W-:Y:S05]  /*2c20*/  @!P0 BRA `(.L_x_49) ;  /* 0x0000006400488947 */ /* 0x002fea0003800000 */
.L_x_151:
[----:B------:R-:W-:-:S04]  /*2c30*/  UIADD3 UR4, UPT, UPT, UR4, 0x1, URZ ;  /* 0x0000000104047890 */ /* 0x000fc8000fffe0ff */
[----:B------:R-:W-:-:S04]  /*2c40*/  UISETP.NE.AND UP0, UPT, UR4, 0x4, UPT ;  /* 0x000000040400788c */ /* 0x000fc8000bf05270 */
[----:B------:R-:W-:Y:S02]  /*2c50*/  USEL UR5, URZ, 0x1, UP0 ;  /* 0x00000001ff057887 */ /* 0x000fe40008000000 */
[----:B------:R-:W-:-:S04]  /*2c60*/  USEL UR4, UR4, URZ, UP0 ;  /* 0x000000ff04047287 */ /* 0x000fc80008000000 */
[----:B------:R-:W-:Y:S01]  /*2c70*/  ULEA UR4, UR4, UR21, 0x3 ;  /* 0x0000001504047291 */ /* 0x000fe2000f8e18ff */
[----:B------:R-:W-:-:S04]  /*2c80*/  LOP3.LUT R2, R2, UR5, RZ, 0x3c, !PT ;  /* 0x0000000502027c12 */ /* 0x000fc8000f8e3cff */
[----:B------:R-:W-:Y:S01]  /*2c90*/  SHF.L.U32 R2, R2, 0x1f, RZ ;  /* 0x0000001f02027819 */ /* 0x000fe200000006ff */
[----:B-1----:R-:W-:-:S07]  /*2ca0*/  IMAD.U32 R0, RZ, RZ, UR4 ;  /* 0x00000004ff007e24 */ /* 0x002fce000f8e00ff */
.L_x_50:
[----:B-1----:R1:W2:Y:S02]  /*2cb0*/  SYNCS.PHASECHK.TRANS64.TRYWAIT P0, [R0+URZ], R2 ;  /* 0x00000002000075a7 */ /* 0x0022a400080011ff */
[----:B--2---:R-:W-:Y:S05]  /*2cc0*/  @!P0 NANOSLEEP.SYNCS 0x989680 ;  /* 0x009896800000895d */ /* 0x004fea0003900000 */
[----:B------:R-:W2:Y:S02]  /*2cd0*/  @!P0 SYNCS.PHASECHK.TRANS64 P0, [R0+URZ], R2 ;  /* 0x00000002000085a7 */ /* 0x000ea400080010ff */
[----:B--2---:R-:W-:Y:S05]  /*2ce0*/  @P0 EXIT ;  /* 0x000000000000094d */ /* 0x004fea0003800000 */
[----:B------:R-:W-:Y:S05]  /*2cf0*/  BRA `(.L_x_50) ;  /* 0xfffffffc00ec7947 */ /* 0x000fea000383ffff */
.L_x_22:
[----:B------:R-:W-:-:S04]  /*2d00*/  UISETP.NE.AND UP0, UPT, UR52, URZ, UPT ;  /* 0x000000ff3400728c */ /* 0x000fc8000bf05270 */
[----:B------:R-:W-:-:S09]  /*2d10*/  UISETP.NE.OR UP0, UPT, UR17, 0x1, UP0 ;  /* 0x000000011100788c */ /* 0x000fd20008705670 */
[----:B------:R-:W-:Y:S05]  /*2d20*/  BRA.U UP0, `(.L_x_51) ;  /* 0x0000000500487547 */ /* 0x000fea000b800000 */
[----:B------:R-:W-:Y:S01]  /*2d30*/  ISETP.GE.U32.AND P2, PT, R0, 0x4, PT ;  /* 0x000000040000780c */ /* 0x000fe20003f46070 */
[----:B------:R-:W-:Y:S01]  /*2d40*/  IMAD.MOV.U32 R12, RZ, RZ, 0x1 ;  /* 0x00000001ff0c7424 */ /* 0x000fe200078e00ff */
[----:B------:R-:W-:Y:S02]  /*2d50*/  CS2R R10, SRZ ;  /* 0x00000000000a7805 */ /* 0x000fe4000001ff00 */
[----:B------:R-:W-:Y:S01]  /*2d60*/  CS2R R8, SRZ ;  /* 0x0000000000087805 */ /* 0x000fe2000001ff00 */
[----:B------:R-:W-:Y:S01]  /*2d70*/  UMOV UR6, 0x400 ;  /* 0x0000040000067882 */ /* 0x000fe20000000000 */
[----:B------:R-:W-:Y:S01]  /*2d80*/  UMOV UR5, URZ ;  /* 0x000000ff00057c82 */ /* 0x000fe20008000000 */
[----:B------:R-:W-:-:S12]  /*2d90*/  ULEA UR6, UR52, UR6, 0x18 ;  /* 0x0000000634067291 */ /* 0x000fd8000f8ec0ff */
.L_x_55:
[----:B------:R-:W-:Y:S02]  /*2da0*/  LEA R2, R8, UR6, 0x3 ;  /* 0x0000000608027c11 */ /* 0x000fe4000f8e18ff */
[----:B------:R-:W-:-:S03]  /*2db0*/  SHF.L.U32 R4, R9, 0x1f, RZ ;  /* 0x0000001f09047819 */ /* 0x000fc600000006ff */
[----:B------:R-:W-:Y:S01]  /*2dc0*/  VIADD R5, R2, 0x100 ;  /* 0x0000010002057836 */ /* 0x000fe20000000000 */
[----:B------:R-:W2:Y:S02]  /*2dd0*/  SYNCS.PHASECHK.TRANS64.TRYWAIT P0, [R2+URZ+0xf0], R4 ;  /* 0x0000f004020075a7 */ /* 0x000ea400080011ff */
[----:B--2---:R-:W-:Y:S05]  /*2de0*/  @!P0 BRA `(.L_x_52) ;  /* 0x0000006000f08947 */ /* 0x004fea0003800000 */
.L_x_152:
[----:B------:R-:W-:Y:S01]  /*2df0*/  ULEA UR4, UR5, UR6, 0x3 ;  /* 0x0000000605047291 */ /* 0x000fe2000f8e18ff */
[----:B--2---:R-:W-:Y:S01]  /*2e00*/  PRMT R2, RZ, 0x654, R5 ;  /* 0x00000654ff027816 */ /* 0x004fe20000000005 */
[----:B------:R-:W-:Y:S01]  /*2e10*/  @!P2 IMAD.MOV.U32 R4, RZ, RZ, 0x10 ;  /* 0x00000010ff04a424 */ /* 0x000fe200078e00ff */
[----:B------:R-:W-:Y:S01]  /*2e20*/  SHF.L.U32 R5, R12, 0x1f, RZ ;  /* 0x0000001f0c057819 */ /* 0x000fe200000006ff */
[----:B------:R-:W-:Y:S01]  /*2e30*/  UIADD3 UR7, UPT, UPT, UR4, 0x90, URZ ;  /* 0x0000009004077890 */ /* 0x000fe2000fffe0ff */
[----:B------:R2:W-:Y:S05]  /*2e40*/  SYNCS.ARRIVE.TRANS64.RED.A1T0 RZ, [R2+URZ], RZ ;  /* 0x000000ff02ff79a7 */ /* 0x0005ea00081004ff */
[----:B------:R-:W-:Y:S01]  /*2e50*/  IMAD.U32 R6, RZ, RZ, UR7 ;  /* 0x00000007ff067e24 */ /* 0x000fe2000f8e00ff */
[----:B------:R-:W3:Y:S04]  /*2e60*/  SYNCS.PHASECHK.TRANS64.TRYWAIT P0, [UR4+0xa0], R5 ;  /* 0x0000a005ff0075a7 */ /* 0x000ee80008001104 */
[----:B------:R-:W-:Y:S01]  /*2e70*/  PRMT R6, R0, 0x654, R6 ;  /* 0x0000065400067816 */ /* 0x000fe20000000006 */
[----:B--23--:R-:W-:Y:S06]  /*2e80*/  @!P0 BRA `(.L_x_53) ;  /* 0x0000006000dc8947 */ /* 0x00cfec0003800000 */
.L_x_154:
[----:B------:R-:W-:Y:S01]  /*2e90*/  ULEA UR8, UR5, UR6, 0x4 ;  /* 0x0000000605087291 */ /* 0x000fe2000f8e20ff */
[----:B------:R-:W-:Y:S01]  /*2ea0*/  SEL R3, R6, R3, !P2 ;  /* 0x0000000306037207 */ /* 0x000fe20005000000 */
[----:B------:R-:W-:Y:S01]  /*2eb0*/  UIADD3 UR9, UPT, UPT, UR4, 0x90, URZ ;  /* 0x0000009004097890 */ /* 0x000fe2000fffe0ff */
[----:B--2---:R-:W-:Y:S01]  /*2ec0*/  LEA R2, R11, UR6, 0x3 ;  /* 0x000000060b027c11 */ /* 0x004fe2000f8e18ff */
[----:B------:R-:W-:Y:S01]  /*2ed0*/  UIADD3 UR8, UPT, UPT, UR8, 0x120, URZ ;  /* 0x0000012008087890 */ /* 0x000fe2000fffe0ff */
[----:B------:R2:W-:Y:S01]  /*2ee0*/  @!P2 SYNCS.ARRIVE.TRANS64.RED RZ, [R3+URZ], R4 ;  /* 0x0000000403ffa9a7 */ /* 0x0005e200080004ff */
[----:B------:R-:W-:Y:S01]  /*2ef0*/  UIADD3 UR4, UPT, UPT, UR5, 0x1, URZ ;  /* 0x0000000105047890 */ /* 0x000fe2000fffe0ff */
[----:B------:R-:W-:-:S03]  /*2f00*/  VIADD R8, R8, 0x1 ;  /* 0x0000000108087836 */ /* 0x000fc60000000000 */
[----:B------:R-:W-:Y:S02]  /*2f10*/  UISETP.NE.AND UP0, UPT, UR4, 0x2, UPT ;  /* 0x000000020400788c */ /* 0x000fe4000bf05270 */
[----:B------:R-:W-:Y:S01]  /*2f20*/  ISETP.NE.AND P0, PT, R8, 0x2, PT ;  /* 0x000000020800780c */ /* 0x000fe20003f05270 */
[----:B------:R-:W-:Y:S06]  /*2f30*/  UGETNEXTWORKID.BROADCAST [UR8], [UR9] ;  /* 0x00000000080073ca */ /* 0x000fec0008000100 */
[----:B------:R-:W-:Y:S02]  /*2f40*/  USEL UR7, URZ, 0x1, UP0 ;  /* 0x00000001ff077887 */ /* 0x000fe40008000000 */
[----:B------:R-:W-:-:S04]  /*2f50*/  USEL UR5, UR4, URZ, UP0 ;  /* 0x000000ff04057287 */ /* 0x000fc80008000000 */
[----:B------:R-:W-:Y:S02]  /*2f60*/  LOP3.LUT R12, R12, UR7, RZ, 0x3c, !PT ;  /* 0x000000070c0c7c12 */ /* 0x000fe4000f8e3cff */
[----:B--2---:R-:W-:-:S04]  /*2f70*/  SHF.L.U32 R4, R10, 0x1f, RZ ;  /* 0x0000001f0a047819 */ /* 0x004fc800000006ff */
[----:B------:R-:W2:Y:S02]  /*2f80*/  SYNCS.PHASECHK.TRANS64.TRYWAIT P1, [R2+URZ+0x90], R4 ;  /* 0x00009004020075a7 */ /* 0x000ea400080211ff */
[----:B--2---:R-:W-:Y:S05]  /*2f90*/  @!P1 BRA `(.L_x_54) ;  /* 0x0000006000b09947 */ /* 0x004fea0003800000 */
.L_x_155:
[C---:B--2---:R-:W-:Y:S01]  /*2fa0*/  LEA R4, R11.reuse, UR6, 0x4 ;  /* 0x000000060b047c11 */ /* 0x044fe2000f8e20ff */
[----:B------:R-:W-:Y:S01]  /*2fb0*/  VIADD R2, R2, 0xa0 ;  /* 0x000000a002027836 */ /* 0x000fe20000000000 */
[----:B------:R-:W-:Y:S01]  /*2fc0*/  SEL R8, R8, RZ, P0 ;  /* 0x000000ff08087207 */ /* 0x000fe20000000000 */
[----:B------:R-:W-:-:S03]  /*2fd0*/  VIADD R11, R11, 0x1 ;  /* 0x000000010b0b7836 */ /* 0x000fc60000000000 */
[----:B------:R-:W2:Y:S01]  /*2fe0*/  LDS.128 R4, [R4+0x120] ;  /* 0x0001200004047984 */ /* 0x000ea20000000c00 */
[----:B------:R-:W-:Y:S02]  /*2ff0*/  PRMT R2, RZ, 0x654, R2 ;  /* 0x00000654ff027816 */ /* 0x000fe40000000002 */
[C---:B------:R-:W-:Y:S01]  /*3000*/  ISETP.NE.AND P1, PT, R11.reuse, 0x2, PT ;  /* 0x000000020b00780c */ /* 0x040fe20003f25270 */
[----:B------:R-:W-:Y:S01]  /*3010*/  @!PT LDS RZ, [RZ] ;  /* 0x00000000fffff984 */ /* 0x000fe20000000800 */
[----:B------:R-:W-:Y:S01]  /*3020*/  @!PT LDS RZ, [RZ] ;  /* 0x00000000fffff984 */ /* 0x000fe20000000800 */
[----:B------:R-:W-:Y:S01]  /*3030*/  @!PT LDS RZ, [RZ] ;  /* 0x00000000fffff984 */ /* 0x000fe20000000800 */
[----:B------:R-:W-:Y:S01]  /*3040*/  @!PT LDS RZ, [RZ] ;  /* 0x00000000fffff984 */ /* 0x000fe20000000800 */
[----:B------:R3:W-:Y:S06]  /*3050*/  MEMBAR.ALL.CTA ;  /* 0x0000000000007992 */ /* 0x0007ec0000008000 */
[----:B---3--:R-:W3:Y:S01]  /*3060*/  FENCE.VIEW.ASYNC.S ;  /* 0x00000000000073c6 */ /* 0x008ee20000000000 */
[----:B------:R-:W-:Y:S01]  /*3070*/  SEL R11, R11, RZ, P1 ;  /* 0x000000ff0b0b7207 */ /* 0x000fe20000800000 */
[----:B---3--:R3:W-:Y:S01]  /*3080*/  SYNCS.ARRIVE.TRANS64.RED.A1T0 RZ, [R2+URZ], RZ ;  /* 0x000000ff02ff79a7 */ /* 0x0087e200081004ff */
[----:B--2---:R-:W-:-:S02]  /*3090*/  LOP3.LUT P3, RZ, R6, 0x1, RZ, 0xc0, !PT ;  /* 0x0000000106ff7812 */ /* 0x004fc4000786c0ff */
[----:B------:R-:W-:-:S04]  /*30a0*/  SEL R4, RZ, 0x1, P1 ;  /* 0x00000001ff047807 */ /* 0x000fc80000800000 */
[----:B------:R-:W-:Y:S02]  /*30b0*/  LOP3.LUT R10, R10, R4, RZ, 0x3c, !PT ;  /* 0x000000040a0a7212 */ /* 0x000fe400078e3cff */
[----:B---3--:R-:W-:-:S04]  /*30c0*/  SEL R2, RZ, 0x1, P0 ;  /* 0x00000001ff027807 */ /* 0x008fc80000000000 */
[----:B------:R-:W-:Y:S01]  /*30d0*/  LOP3.LUT R9, R9, R2, RZ, 0x3c, !PT ;  /* 0x0000000209097212 */ /* 0x000fe200078e3cff */
[----:B------:R-:W-:Y:S06]  /*30e0*/  @P3 BRA `(.L_x_55) ;  /* 0xfffffffc002c3947 */ /* 0x000fec000383ffff */
[----:B------:R-:W-:Y:S01]  /*30f0*/  ULEA UR4, UR5, UR6, 0x3 ;  /* 0x0000000605047291 */ /* 0x000fe2000f8e18ff */
[----:B------:R-:W-:-:S08]  /*3100*/  SHF.L.U32 R2, R12, 0x1f, RZ ;  /* 0x0000001f0c027819 */ /* 0x000fd000000006ff */
[----:B------:R-:W2:Y:S02]  /*3110*/  SYNCS.PHASECHK.TRANS64 P0, [UR4+0xa0], R2 ;  /* 0x0000a002ff0075a7 */ /* 0x000ea40008001004 */
[----:B--2---:R-:W-:Y:S05]  /*3120*/  @P0 BRA `(.L_x_56) ;  /* 0x0000000000080947 */ /* 0x004fea0003800000 */
[----:B------:R-:W2:Y:S02]  /*3130*/  SYNCS.PHASECHK.TRANS64.TRYWAIT P0, [UR4+0xa0], R2 ;  /* 0x0000a002ff0075a7 */ /* 0x000ea40008001104 */
[----:B--2---:R-:W-:Y:S05]  /*3140*/  @!P0 BRA `(.L_x_57) ;  /* 0x0000006000588947 */ /* 0x004fea0003800000 */
.L_x_56:
[----:B------:R-:W-:-:S04]  /*3150*/  UIADD3 UR7, UPT, UPT, UR5, 0x1, URZ ;  /* 0x0000000105077890 */ /* 0x000fc8000fffe0ff */
[----:B------:R-:W-:-:S04]  /*3160*/  UISETP.NE.AND UP0, UPT, UR7, 0x2, UPT ;  /* 0x000000020700788c */ /* 0x000fc8000bf05270 */
[----:B------:R-:W-:Y:S02]  /*3170*/  USEL UR8, URZ, 0x1, UP0 ;  /* 0x00000001ff087887 */ /* 0x000fe40008000000 */
[----:B------:R-:W-:-:S04]  /*3180*/  USEL UR7, UR7, URZ, UP0 ;  /* 0x000000ff07077287 */ /* 0x000fc80008000000 */
[----:B------:R-:W-:Y:S01]  /*3190*/  ULEA UR7, UR7, UR6, 0x3 ;  /* 0x0000000607077291 */ /* 0x000fe2000f8e18ff */
[----:B--2---:R-:W-:-:S04]  /*31a0*/  LOP3.LUT R2, R12, UR8, RZ, 0x3c, !PT ;  /* 0x000000080c027c12 */ /* 0x004fc8000f8e3cff */
[----:B------:R-:W-:-:S04]  /*31b0*/  SHF.L.U32 R0, R2, 0x1f, RZ ;  /* 0x0000001f02007819 */ /* 0x000fc800000006ff */
[----:B------:R-:W2:Y:S02]  /*31c0*/  SYNCS.PHASECHK.TRANS64 P0, [UR7+0xa0], R0 ;  /* 0x0000a000ff0075a7 */ /* 0x000ea40008001007 */
[----:B-12---:R-:W-:Y:S05]  /*31d0*/  @P0 EXIT ;  /* 0x000000000000094d */ /* 0x006fea0003800000 */
[----:B------:R-:W-:Y:S02]  /*31e0*/  SHF.L.U32 R2, R2, 0x1f, RZ ;  /* 0x0000001f02027819 */ /* 0x000fe400000006ff */
[----:B------:R-:W-:-:S07]  /*31f0*/  MOV R0, UR7 ;  /* 0x0000000700007c02 */ /* 0x000fce0008000f00 */
.L_x_58:
[----:B-1----:R1:W2:Y:S02]  /*3200*/  SYNCS.PHASECHK.TRANS64.TRYWAIT P0, [R0+URZ+0xa0], R2 ;  /* 0x0000a002000075a7 */ /* 0x0022a400080011ff */
[----:B--2---:R-:W-:Y:S05]  /*3210*/  @!P0 NANOSLEEP.SYNCS 0x989680 ;  /* 0x009896800000895d */ /* 0x004fea0003900000 */
[----:B------:R-:W2:Y:S02]  /*3220*/  @!P0 SYNCS.PHASECHK.TRANS64 P0, [R0+URZ+0xa0], R2 ;  /* 0x0000a002000085a7 */ /* 0x000ea400080010ff */
[----:B--2---:R-:W-:Y:S05]  /*3230*/  @P0 EXIT ;  /* 0x000000000000094d */ /* 0x004fea0003800000 */
[----:B------:R-:W-:Y:S05]  /*3240*/  BRA `(.L_x_58) ;  /* 0xfffffffc00ec7947 */ /* 0x000fea000383ffff */
.L_x_51:
[----:B------:R-:W-:Y:S05]  /*3250*/  BRA.U UP4, `(.L_x_59) ;  /* 0x0000001104447547 */ /* 0x000fea000b800000 */
[----:B------:R-:W-:Y:S01]  /*3260*/  UMOV UR4, 0x40 ;  /* 0x0000004000047882 */ /* 0x000fe20000000000 */
[----:B------:R-:W-:Y:S01]  /*3270*/  NOP ;  /* 0x0000000000007918 */ /* 0x000fe20000000000 */
[----:B------:R-:W-:Y:S01]  /*3280*/  ULEA UR5, UR52, UR4, 0x18 ;  /* 0x0000000434057291 */ /* 0x000fe2000f8ec0ff */
[----:B------:R-:W-:Y:S02]  /*3290*/  UMOV UR6, 0x400 ;  /* 0x0000040000067882 */ /* 0x000fe40000000000 */
[----:B------:R-:W-:-:S06]  /*32a0*/  ULEA UR6, UR52, UR6, 0x18 ;  /* 0x0000000634067291 */ /* 0x000fcc000f8ec0ff */
[----:B------:R-:W2:Y:S02]  /*32b0*/  LDS.U8 R0, [UR5+0x1c] ;  /* 0x00001c05ff007984 */ /* 0x000ea40008000000 */
[----:B--2---:R-:W-:-:S13]  /*32c0*/  ISETP.NE.AND P0, PT, R0, RZ, PT ;  /* 0x000000ff0000720c */ /* 0x004fda0003f05270 */
[----:B------:R-:W-:Y:S05]  /*32d0*/  @P0 BRA `(.L_x_60) ;  /* 0x0000000000580947 */ /* 0x000fea0003800000 */
[----:B------:R-:W-:-:S13]  /*32e0*/  ELECT P0, URZ, PT ;  /* 0x0000000000ff782f */ /* 0x000fda0003800000 */
[----:B------:R-:W-:Y:S05]  /*32f0*/  @!P0 BRA `(.L_x_61) ;  /* 0x0000000000608947 */ /* 0x000fea0003800000 */
[----:B------:R-:W-:Y:S01]  /*3300*/  UMOV UR4, 0x10 ;  /* 0x0000001000047882 */ /* 0x000fe20000000000 */
[----:B------:R-:W-:Y:S01]  /*3310*/  HFMA2 R0, -RZ, RZ, 0, 5.9604644775390625e-08 ;  /* 0x00000001ff007431 */ /* 0x000fe200000001ff */
[----:B------:R-:W-:-:S03]  /*3320*/  MOV R3, 0xffff ;  /* 0x0000ffff00037802 */ /* 0x000fc60000000f00 */
[----:B------:R-:W-:Y:S04]  /*3330*/  DEPBAR.LE SB2, 0x36 ;  /* 0x0000ad800000791a */ /* 0x000fe80000000000 */
[----:B------:R-:W2:Y:S02]  /*3340*/  UTCATOMSWS.FIND_AND_SET.ALIGN UP0, UR4, UR4 ;  /* 0x00000004000475e3 */ /* 0x000ea40008000800 */
[----:B--2---:R-:W-:Y:S01]  /*3350*/  MOV R4, UR4 ;  /* 0x0000000400047c02 */ /* 0x004fe20008000f00 */
[----:B------:R-:W-:Y:S06]  /*3360*/  BRA.U UP0, `(.L_x_62) ;  /* 0x0000000100187547 */ /* 0x000fec000b800000 */
.L_x_63:
[----:B------:R-:W-:Y:S05]  /*3370*/  NANOSLEEP 0x64 ;  /* 0x000000640000795d */ /* 0x000fea0003800000 */
[----:B------:R-:W-:-:S05]  /*3380*/  UMOV UR4, 0x10 ;  /* 0x0000001000047882 */ /* 0x000fca0000000000 */
[----:B------:R-:W-:Y:S04]  /*3390*/  DEPBAR.LE SB2, 0x36 ;  /* 0x0000ad800000791a */ /* 0x000fe80000000000 */
[----:B------:R-:W2:Y:S02]  /*33a0*/  UTCATOMSWS.FIND_AND_SET.ALIGN UP0, UR4, UR4 ;  /* 0x00000004000475e3 */ /* 0x000ea40008000800 */
[----:B--2---:R-:W-:Y:S01]  /*33b0*/  MOV R4, UR4 ;  /* 0x0000000400047c02 */ /* 0x004fe20008000f00 */
[----:B------:R-:W-:Y:S05]  /*33c0*/  BRA.U !UP0, `(.L_x_63) ;  /* 0xfffffffd08e87547 */ /* 0x000fea000b83ffff */
.L_x_62:
[-C--:B------:R-:W-:Y:S02]  /*33d0*/  SHF.L.U32 R3, R3, R4.reuse, RZ ;  /* 0x0000000403037219 */ /* 0x080fe400000006ff */
[----:B------:R-:W-:Y:S01]  /*33e0*/  SHF.L.U32 R0, R0, R4, RZ ;  /* 0x0000000400007219 */ /* 0x000fe200000006ff */
[----:B------:R-:W-:Y:S02]  /*33f0*/  IMAD.SHL.U32 R4, R4, 0x20, RZ ;  /* 0x0000002004047824 */ /* 0x000fe400078e00ff */
[----:B------:R2:W-:Y:S04]  /*3400*/  ATOMS.OR RZ, [UR5+0x14], R3 ;  /* 0x00001403ffff798c */ /* 0x0005e8000b000005 */
[----:B------:R2:W-:Y:S04]  /*3410*/  ATOMS.OR RZ, [UR5+0x18], R0 ;  /* 0x00001800ffff798c */ /* 0x0005e8000b000005 */
[----:B------:R2:W-:Y:S01]  /*3420*/  STS [UR6+0x140], R4 ;  /* 0x00014004ff007988 */ /* 0x0005e20008000806 */
[----:B------:R-:W-:Y:S05]  /*3430*/  BRA `(.L_x_61) ;  /* 0x0000000000107947 */ /* 0x000fea0003800000 */
.L_x_60:
[----:B------:R-:W-:Y:S02]  /*3440*/  MOV R0, 0xffffffff ;  /* 0xffffffff00007802 */ /* 0x000fe40000000f00 */
[----:B------:R-:W-:-:S03]  /*3450*/  MOV R4, 0x3480 ;  /* 0x0000348000047802 */ /* 0x000fc60000000f00 */
[----:B------:R2:W-:Y:S04]  /*3460*/  STS [UR6+0x140], R0 ;  /* 0x00014000ff007988 */ /* 0x0005e80008000806 */
[----:B-12--5:R-:W-:Y:S05]  /*3470*/  CALL.REL.NOINC `($__internal_1_$__cuda_sm10x_tcgen05_guardrail_trap_phase_invalid_during_alloc) ;  /* 0x0000006400a47944 */ /* 0x026fea0003c00000 */
.L_x_61:
[----:B------:R-:W-:Y:S05]  /*3480*/  WARPSYNC.ALL ;  /* 0x0000000000007948 */ /* 0x000fea0003800000 */
[----:B------:R-:W3:Y:S01]  /*3490*/  S2UR UR4, SR_CgaCtaId ;  /* 0x00000000000479c3 */ /* 0x000ee20000008800 */
[----:B------:R-:W-:Y:S01]  /*34a0*/  UMOV UR41, 0x400 ;  /* 0x0000040000297882 */ /* 0x000fe20000000000 */
[----:B------:R-:W-:-:S06]  /*34b0*/  NOP ;  /* 0x0000000000007918 */ /* 0x000fcc0000000000 */
[----:B------:R-:W-:Y:S06]  /*34c0*/  BAR.ARV 0x6, 0xa0 ;  /* 0x0182800000007b1d */ /* 0x000fec0000002000 */
[----:B------:R-:W4:Y:S01]  /*34d0*/  LDCU UR6, c[0x0][0x38c] ;  /* 0x00007180ff0677ac */ /* 0x000f220008000800 */
[----:B------:R-:W-:Y:S01]  /*34e0*/  LOP3.LUT R2, R2, 0xffff, RZ, 0xc0, !PT ;  /* 0x0000ffff02027812 */ /* 0x000fe200078ec0ff */
[----:B------:R-:W-:Y:S01]  /*34f0*/  IMAD.MOV.U32 R11, RZ, RZ, 0x1 ;  /* 0x00000001ff0b7424 */ /* 0x000fe200078e00ff */
[----:B------:R-:W-:Y:S01]  /*3500*/  CS2R R8, SRZ ;  /* 0x0000000000087805 */ /* 0x000fe2000001ff00 */
[----:B------:R-:W1:Y:S01]  /*3510*/  LDCU UR7, c[0x0][0x38c] ;  /* 0x00007180ff0777ac */ /* 0x000e620008000800 */
[----:B------:R-:W-:Y:S01]  /*3520*/  R2UR UR42, R2 ;  /* 0x00000000022a72ca */ /* 0x000fe200000e0000 */
[----:B------:R-:W-:Y:S01]  /*3530*/  IMAD.MOV.U32 R10, RZ, RZ, RZ ;  /* 0x000000ffff0a7224 */ /* 0x000fe200078e00ff */
[----:B------:R-:W-:Y:S01]  /*3540*/  UMOV UR45, URZ ;  /* 0x000000ff002d7c82 */ /* 0x000fe20008000000 */
[----:B------:R-:W-:Y:S01]  /*3550*/  UMOV UR39, URZ ;  /* 0x000000ff00277c82 */ /* 0x000fe20008000000 */
[----:B---3--:R-:W-:Y:S01]  /*3560*/  ULEA UR41, UR4, UR41, 0x18 ;  /* 0x0000002904297291 */ /* 0x008fe2000f8ec0ff */
[----:B------:R-:W-:Y:S01]  /*3570*/  UMOV UR62, 0x0 ;  /* 0x00000000003e7882 */ /* 0x000fe20000000000 */
[----:B------:R-:W-:-:S02]  /*3580*/  UMOV UR63, 0x4200910 ;  /* 0x04200910003f7882 */ /* 0x000fc40000000000 */
[----:B------:R-:W-:Y:S02]  /*3590*/  UIADD3 UR5, UPT, UPT, UR41, 0x8800, URZ ;  /* 0x0000880029057890 */ /* 0x000fe4000fffe0ff */
[----:B------:R-:W-:Y:S02]  /*35a0*/  UIADD3 UR4, UPT, UPT, UR41, 0x18800, URZ ;  /* 0x0001880029047890 */ /* 0x000fe4000fffe0ff */
[----:B----4-:R-:W-:Y:S01]  /*35b0*/  UIADD3 UR6, UPT, UPT, UR6, 0x3f, URZ ;  /* 0x0000003f06067890 */ /* 0x010fe2000fffe0ff */
[----:B--2---:R-:W2:Y:S01]  /*35c0*/  LDS R0, [UR41+0x140] ;  /* 0x00014029ff007984 */ /* 0x004ea20008000800 */
[----:B------:R-:W-:Y:S02]  /*35d0*/  USHF.R.U32.HI UR5, URZ, 0x4, UR5 ;  /* 0x00000004ff057899 */ /* 0x000fe40008011605 */
[----:B------:R-:W-:Y:S02]  /*35e0*/  USHF.R.S32.HI UR47, URZ, 0x1f, UR6 ;  /* 0x0000001fff2f7899 */ /* 0x000fe40008011406 */
[----:B------:R-:W-:-:S02]  /*35f0*/  USHF.R.U32.HI UR4, URZ, 0x4, UR4 ;  /* 0x00000004ff047899 */ /* 0x000fc40008011604 */
[----:B------:R-:W-:Y:S02]  /*3600*/  ULEA.HI UR47, UR47, UR6, URZ, 0x6 ;  /* 0x000000062f2f7291 */ /* 0x000fe4000f8f30ff */
[----:B------:R-:W-:Y:S02]  /*3610*/  ULOP3.LUT UR5, UR5, 0x3fff, URZ, 0xc0, !UPT ;  /* 0x00003fff05057892 */ /* 0x000fe4000f8ec0ff */
[----:B------:R-:W-:Y:S02]  /*3620*/  USHF.R.S32.HI UR47, URZ, 0x6, UR47 ;  /* 0x00000006ff2f7899 */ /* 0x000fe4000801142f */
[----:B------:R-:W-:Y:S02]  /*3630*/  ULOP3.LUT UR4, UR4, 0x3fff, URZ, 0xc0, !UPT ;  /* 0x00003fff04047892 */ /* 0x000fe4000f8ec0ff */
[----:B------:R-:W-:Y:S01]  /*3640*/  UISETP.LT.AND UP0, UPT, UR47, 0x1, UPT ;  /* 0x000000012f00788c */ /* 0x000fe2000bf01270 */
[----:B------:R-:W-:Y:S01]  /*3650*/  UMOV UR60, 0x0 ;  /* 0x00000000003c7882 */ /* 0x000fe20000000000 */
[----:B------:R-:W-:-:S02]  /*3660*/  UMOV UR61, 0x4200910 ;  /* 0x04200910003d7882 */ /* 0x000fc40000000000 */
[----:B------:R-:W-:Y:S01]  /*3670*/  USEL UR64, UR47, 0x1, !UP0 ;  /* 0x000000012f407887 */ /* 0x000fe2000c000000 */
[----:B------:R-:W-:Y:S01]  /*3680*/  UMOV UR58, 0x0 ;  /* 0x00000000003a7882 */ /* 0x000fe20000000000 */
[----:B------:R-:W-:Y:S01]  /*3690*/  UMOV UR59, 0x4200910 ;  /* 0x04200910003b7882 */ /* 0x000fe20000000000 */
[----:B------:R-:W-:Y:S01]  /*36a0*/  UMOV UR56, 0x0 ;  /* 0x0000000000387882 */ /* 0x000fe20000000000 */
[----:B------:R-:W-:Y:S01]  /*36b0*/  UMOV UR57, 0x4200910 ;  /* 0x0420091000397882 */ /* 0x000fe20000000000 */
[----:B------:R-:W-:Y:S01]  /*36c0*/  UMOV UR54, 0x0 ;  /* 0x0000000000367882 */ /* 0x000fe20000000000 */
[----:B------:R-:W-:Y:S01]  /*36d0*/  UMOV UR55, 0x4200910 ;  /* 0x0420091000377882 */ /* 0x000fe20000000000 */
[----:B------:R-:W-:Y:S01]  /*36e0*/  UMOV UR52, 0x0 ;  /* 0x0000000000347882 */ /* 0x000fe20000000000 */
[----:B------:R-:W-:Y:S01]  /*36f0*/  UMOV UR53, 0x4200910 ;  /* 0x0420091000357882 */ /* 0x000fe20000000000 */
[----:B------:R-:W-:Y:S02]  /*3700*/  ULOP3.LUT UR43, UR5, 0x10000, URZ, 0xfc, !UPT ;  /* 0x00010000052b7892 */ /* 0x000fe4000f8efcff */
[----:B------:R-:W-:-:S02]  /*3710*/  ULOP3.LUT UR44, UR4, 0x10000, URZ, 0xfc, !UPT ;  /* 0x00010000042c7892 */ /* 0x000fc4000f8efcff */
[----:B------:R-:W-:Y:S02]  /*3720*/  UIADD3 UR64, UPT, UPT, -UR64, URZ, URZ ;  /* 0x000000ff40407290 */ /* 0x000fe4000fffe1ff */
[----:B-1----:R-:W-:Y:S01]  /*3730*/  UISETP.GE.AND UP4, UPT, UR7, 0x1, UPT ;  /* 0x000000010700788c */ /* 0x002fe2000bf86270 */
[----:B------:R-:W-:Y:S01]  /*3740*/  UMOV UR50, 0x0 ;  /* 0x0000000000327882 */ /* 0x000fe20000000000 */
[----:B------:R-:W-:Y:S01]  /*3750*/  UMOV UR51, 0x4200910 ;  /* 0x0420091000337882 */ /* 0x000fe20000000000 */
[----:B------:R-:W-:Y:S01]  /*3760*/  UMOV UR48, 0x0 ;  /* 0x0000000000307882 */ /* 0x000fe20000000000 */
[----:B--2---:R-:W-:Y:S01]  /*3770*/  R2UR UR65, R0 ;  /* 0x00000000004172ca */ /* 0x004fe200000e0000 */
[----:B------:R-:W-:-:S14]  /*3780*/  UMOV UR49, 0x4200910 ;  /* 0x0420091000317882 */ /* 0x000fdc0000000000 */
.L_x_70:
[----:B------:R-:W-:Y:S02]  /*3790*/  LEA R0, R10, UR41, 0x3 ;  /* 0x000000290a007c11 */ /* 0x000fe4000f8e18ff */
[----:B------:R-:W-:Y:S02]  /*37a0*/  SHF.L.U32 R2, R9, 0x1f, RZ ;  /* 0x0000001f09027819 */ /* 0x000fe400000006ff */
[----:B------:R-:W-:Y:S01]  /*37b0*/  PLOP3.LUT P0, PT, PT, PT, UP4, 0x80, 0x8 ;  /* 0x000000000008781c */ /* 0x000fe20003f0f048 */
[----:B------:R-:W-:Y:S01]  /*37c0*/  VIADD R3, R0, 0xa0 ;  /* 0x000000a000037836 */ /* 0x000fe20000000000 */
[----:B-1----:R-:W1:Y:S02]  /*37d0*/  SYNCS.PHASECHK.TRANS64.TRYWAIT P1, [R0+URZ+0x90], R2 ;  /* 0x00009002000075a7 */ /* 0x002e6400080211ff */
[----:B-1-3--:R-:W-:Y:S09]  /*37e0*/  @!P1 BRA `(.L_x_64) ;  /* 0x0000005800c89947 */ /* 0x00aff20003800000 */
.L_x_157:
[----:B------:R-:W-:Y:S01]  /*37f0*/  LEA R4, R10, UR41, 0x4 ;  /* 0x000000290a047c11 */ /* 0x000fe2000f8e20ff */
[----:B------:R-:W-:Y:S01]  /*3800*/  @UP4 ULEA UR4, UR39, UR41, 0x3 ;  /* 0x0000002927044291 */ /* 0x000fe2000f8e18ff */
[----:B------:R-:W-:Y:S01]  /*3810*/  PLOP3.LUT P2, PT, PT, PT, PT, 0x80, 0x8 ;  /* 0x000000000008781c */ /* 0x000fe20003f4f070 */
[----:B------:R-:W-:Y:S01]  /*3820*/  ULEA UR46, UR45, UR41, 0x3 ;  /* 0x000000292d2e7291 */ /* 0x000fe2000f8e18ff */
[----:B------:R-:W-:Y:S02]  /*3830*/  PRMT R3, RZ, 0x654, R3 ;  /* 0x00000654ff037816 */ /* 0x000fe40000000003 */
[----:B------:R-:W2:Y:S01]  /*3840*/  LDS.128 R4, [R4+0x120] ;  /* 0x0001200004047984 */ /* 0x000ea20000000c00 */
[----:B-1----:R-:W-:Y:S02]  /*3850*/  @P0 SHF.L.U32 R2, R8, 0x1f, RZ ;  /* 0x0000001f08020819 */ /* 0x002fe400000006ff */
[----:B------:R-:W-:Y:S01]  /*3860*/  SHF.L.U32 R0, R11, 0x1f, RZ ;  /* 0x0000001f0b007819 */ /* 0x000fe200000006ff */
[----:B------:R-:W-:Y:S01]  /*3870*/  @!PT LDS RZ, [RZ] ;  /* 0x00000000fffff984 */ /* 0x000fe20000000800 */
[----:B------:R-:W-:Y:S01]  /*3880*/  @!PT LDS RZ, [RZ] ;  /* 0x00000000fffff984 */ /* 0x000fe20000000800 */
[----:B------:R-:W-:Y:S01]  /*3890*/  @!PT LDS RZ, [RZ] ;  /* 0x00000000fffff984 */ /* 0x000fe20000000800 */
[----:B------:R-:W-:Y:S01]  /*38a0*/  @!PT LDS RZ, [RZ] ;  /* 0x00000000fffff984 */ /* 0x000fe20000000800 */
[----:B------:R1:W-:Y:S06]  /*38b0*/  MEMBAR.ALL.CTA ;  /* 0x0000000000007992 */ /* 0x0003ec0000008000 */
[----:B-1----:R-:W1:Y:S02]  /*38c0*/  FENCE.VIEW.ASYNC.S ;  /* 0x00000000000073c6 */ /* 0x002e640000000000 */
[----:B-1----:R1:W-:Y:S01]  /*38d0*/  SYNCS.ARRIVE.TRANS64.RED.A1T0 RZ, [R3+URZ], RZ ;  /* 0x000000ff03ff79a7 */ /* 0x0023e200081004ff */
[----:B------:R1:W3:Y:S01]  /*38e0*/  @P0 SYNCS.PHASECHK.TRANS64.TRYWAIT P2, [UR4], R2 ;  /* 0x00000002ff0005a7 */ /* 0x0002e20008041104 */
[----:B------:R-:W-:Y:S01]  /*38f0*/  ULEA.HI UR4, UR45, UR45, URZ, 0x1 ;  /* 0x0000002d2d047291 */ /* 0x000fe2000f8f08ff */
[----:B--2---:R-:W-:-:S03]  /*3900*/  LOP3.LUT P1, RZ, R6, 0x1, RZ, 0xc0, !PT ;  /* 0x0000000106ff7812 */ /* 0x004fc6000782c0ff */
[----:B------:R-:W-:Y:S02]  /*3910*/  USHF.L.U32 UR5, UR4, 0x6, URZ ;  /* 0x0000000604057899 */ /* 0x000fe400080006ff */
[----:B------:R-:W-:Y:S02]  /*3920*/  ULOP3.LUT UR36, UR4, 0xffe, URZ, 0xc0, !UPT ;  /* 0x00000ffe04247892 */ /* 0x000fe4000f8ec0ff */
[----:B------:R-:W-:Y:S02]  /*3930*/  ULOP3.LUT UR4, UR5, 0xffffff80, URZ, 0xc0, !UPT ;  /* 0xffffff8005047892 */ /* 0x000fe4000f8ec0ff */
[----:B------:R-:W-:Y:S02]  /*3940*/  UIADD3 UR36, UPT, UPT, -UR36, UR45, URZ ;  /* 0x0000002d24247290 */ /* 0x000fe4000fffe1ff */
[----:B------:R-:W-:Y:S01]  /*3950*/  UIADD3 UR4, UPT, UPT, UR65, UR4, URZ ;  /* 0x0000000441047290 */ /* 0x000fe2000fffe0ff */
[----:B------:R-:W2:Y:S03]  /*3960*/  SYNCS.PHASECHK.TRANS64.TRYWAIT P0, [UR46+0xd0], R0 ;  /* 0x0000d000ff0075a7 */ /* 0x000ea6000800112e */
[----:B------:R-:W-:Y:S01]  /*3970*/  ULEA UR36, UR36, UR4, 0x14 ;  /* 0x0000000424247291 */ /* 0x000fe2000f8ea0ff */
[----:B-123--:R-:W-:Y:S11]  /*3980*/  @!P0 BRA `(.L_x_65) ;  /* 0x0000005800748947 */ /* 0x00eff60003800000 */
.L_x_159:
[----:B------:R-:W-:Y:S01]  /*3990*/  IADD3 R10, PT, PT, R10, 0x1, RZ ;  /* 0x000000010a0a7810 */ /* 0x000fe20007ffe0ff */
[----:B------:R-:W-:Y:S06]  /*39a0*/  BRA.U !UP4, `(.L_x_66) ;  /* 0x000000050c107547 */ /* 0x000fec000b800000 */
[----:B------:R-:W-:Y:S01]  /*39b0*/  UPLOP3.LUT UP2, UPT, UPT, UPT, UPT, 0x40, 0x4 ;  /* 0x000000000004789c */ /* 0x000fe20003f4e870 */
[----:B------:R-:W-:Y:S01]  /*39c0*/  UMOV UR38, UR64 ;  /* 0x0000004000267c82 */ /* 0x000fe20008000000 */
[----:B------:R-:W-:Y:S01]  /*39d0*/  UMOV UR37, UR47 ;  /* 0x0000002f00257c82 */ /* 0x000fe20008000000 */
[----:B------:R-:W-:-:S08]  /*39e0*/  UMOV UR5, UR39 ;  /* 0x0000002700057c82 */ /* 0x000fd00008000000 */
.L_x_69:
[----:B------:R-:W-:Y:S02]  /*39f0*/  UIADD3 UR38, UPT, UPT, UR38, 0x1, URZ ;  /* 0x0000000126267890 */ /* 0x000fe4000fffe0ff */
[----:B------:R-:W-:Y:S02]  /*3a00*/  ULEA UR7, UR5, UR41, 0x3 ;  /* 0x0000002905077291 */ /* 0x000fe4000f8e18ff */
[----:B------:R-:W-:Y:S01]  /*3a10*/  UISETP.NE.AND UP3, UPT, UR38, URZ, UPT ;  /* 0x000000ff2600728c */ /* 0x000fe2000bf65270 */
[----:B--23--:R-:W-:Y:S10]  /*3a20*/  @P2 BRA `(.L_x_67) ;  /* 0x00000000000c2947 */ /* 0x00cff40003800000 */
[----:B-1----:R-:W-:Y:S04]  /*3a30*/  SHF.L.U32 R2, R8, 0x1f, RZ ;  /* 0x0000001f08027819 */ /* 0x002fe800000006ff */
[----:B------:R-:W1:Y:S02]  /*3a40*/  SYNCS.PHASECHK.TRANS64.TRYWAIT P0, [UR7], R2 ;  /* 0x00000002ff0075a7 */ /* 0x000e640008001107 */
[----:B-1----:R-:W-:Y:S05]  /*3a50*/  @!P0 BRA `(.L_x_68) ;  /* 0x0000005800588947 */ /* 0x002fea0003800000 */
.L_x_67:
[----:B------:R-:W-:Y:S01]  /*3a60*/  UISETP.NE.AND UP0, UPT, UR37, 0x1, UPT ;  /* 0x000000012500788c */ /* 0x000fe2000bf05270 */
[----:B------:R-:W-:Y:S01]  /*3a70*/  PLOP3.LUT P2, PT, PT, PT, PT, 0x80, 0x8 ;  /* 0x000000000008781c */ /* 0x000fe20003f4f070 */
[----:B------:R-:W-:Y:S02]  /*3a80*/  UIADD3 UR4, UPT, UPT, UR5, 0x1, URZ ;  /* 0x0000000105047890 */ /* 0x000fe4000fffe0ff */
[----:B------:R-:W-:Y:S02]  /*3a90*/  UIADD3 UR40, UPT, UPT, UR7, 0x20, URZ ;  /* 0x0000002007287890 */ /* 0x000fe4000fffe0ff */
[----:B------:R-:W-:Y:S01]  /*3aa0*/  UISETP.NE.AND UP1, UPT, UR4, 0x4, UPT ;  /* 0x000000040400788c */ /* 0x000fe2000bf25270 */
[----:B------:R-:W-:Y:S01]  /*3ab0*/  PLOP3.LUT P0, PT, PT, PT, UP0, 0x80, 0x8 ;  /* 0x000000000008781c */ /* 0x000fe20003f0f008 */
[----:B------:R-:W-:Y:S02]  /*3ac0*/  UIADD3 UR37, UPT, UPT, UR37, -0x1, URZ ;  /* 0xffffffff25257890 */ /* 0x000fe4000fffe0ff */
[----:B------:R-:W-:Y:S02]  /*3ad0*/  USEL UR6, URZ, 0x1, UP1 ;  /* 0x00000001ff067887 */ /* 0x000fe40008800000 */
[----:B------:R-:W-:Y:S01]  /*3ae0*/  USEL UR39, UR4, URZ, UP1 ;  /* 0x000000ff04277287 */ /* 0x000fe20008800000 */
[----:B------:R-:W-:Y:S01]  /*3af0*/  UMOV UR7, 0x40004040 ;  /* 0x4000404000077882 */ /* 0x000fe20000000000 */
[----:B------:R-:W-:Y:S02]  /*3b00*/  UMOV UR35, 0x40004040 ;  /* 0x4000404000237882 */ /* 0x000fe40000000000 */
[----:B------:R-:W-:Y:S01]  /*3b10*/  @UP0 ULEA UR4, UR39, UR41, 0x3 ;  /* 0x0000002927040291 */ /* 0x000fe2000f8e18ff */
[----:B------:R-:W-:Y:S01]  /*3b20*/  LOP3.LUT R8, R8, UR6, RZ, 0x3c, !PT ;  /* 0x0000000608087c12 */ /* 0x000fe2000f8e3cff */
[----:B------:R-:W-:Y:S01]  /*3b30*/  ULEA UR6, UR5, UR44, 0xb ;  /* 0x0000002c05067291 */ /* 0x000fe2000f8e58ff */
[----:B------:R-:W-:Y:S02]  /*3b40*/  UMOV UR33, 0x40004040 ;  /* 0x4000404000217882 */ /* 0x000fe40000000000 */
[----:B-1----:R-:W-:Y:S01]  /*3b50*/  @P0 SHF.L.U32 R0, R8, 0x1f, RZ ;  /* 0x0000001f08000819 */ /* 0x002fe200000006ff */
[----:B------:R-:W-:Y:S02]  /*3b60*/  UIADD3 UR34, UPT, UPT, UR6, 0x2, URZ ;  /* 0x0000000206227890 */ /* 0x000fe4000fffe0ff */
[----:B------:R-:W-:Y:S01]  /*3b70*/  UIADD3 UR30, UPT, UPT, UR6, 0x4, URZ ;  /* 0x00000004061e7890 */ /* 0x000fe2000fffe0ff */
[----:B------:R2:W3:Y:S01]  /*3b80*/  @P0 SYNCS.PHASECHK.TRANS64.TRYWAIT P2, [UR4], R0 ;  /* 0x00000000ff0005a7 */ /* 0x0004e20008041104 */
[----:B------:R-:W-:Y:S02]  /*3b90*/  ULEA UR4, UR5, UR43, 0xa ;  /* 0x0000002b05047291 */ /* 0x000fe4000f8e50ff */
[----:B------:R-:W-:Y:S02]  /*3ba0*/  UIADD3 UR26, UPT, UPT, UR6, 0x6, URZ ;  /* 0x00000006061a7890 */ /* 0x000fe4000fffe0ff */
        /* <DEDUP_REMOVED lines=10> */
[----:B------:R-:W-:Y:S01]  /*3c50*/  UIADD3 UR8, UPT, UPT, UR4, 0x206, URZ ;  /* 0x0000020604087890 */ /* 0x000fe2000fffe0ff */
[----:B------:R-:W-:Y:S01]  /*3c60*/  UMOV UR5, 0x40004040 ;  /* 0x4000404000057882 */ /* 0x000fe20000000000 */
[----:B------:R-:W-:Y:S01]  /*3c70*/  UMOV UR31, 0x40004040 ;  /* 0x40004040001f7882 */ /* 0x000fe20000000000 */
[----:B------:R1:W-:Y:S01]  /*3c80*/  UTCHMMA gdesc[UR4], gdesc[UR6], tmem[UR36], tmem[UR62], idesc[UR63], UP2 ;  /* 0x00ff3e06040075ea */ /* 0x0003e20009000024 */
[----:B------:R-:W-:Y:S01]  /*3c90*/  UPLOP3.LUT UP2, UPT, UPT, UPT, UPT, 0x80, 0x8 ;  /* 0x000000000008789c */ /* 0x000fe20003f4f070 */
[----:B------:R2:W-:Y:S01]  /*3ca0*/  UTCHMMA gdesc[UR32], gdesc[UR34], tmem[UR36], tmem[UR60], idesc[UR61], UPT ;  /* 0x00ff3c22200075ea */ /* 0x0005e2000b800024 */
[----:B------:R-:W-:Y:S01]  /*3cb0*/  UMOV UR29, 0x40004040 ;  /* 0x40004040001d7882 */ /* 0x000fe20000000000 */
[----:B------:R-:W-:Y:S01]  /*3cc0*/  UMOV UR27, 0x40004040 ;  /* 0x40004040001b7882 */ /* 0x000fe20000000000 */
        /* <DEDUP_REMOVED lines=12> */
[----:B------:R-:W-:Y:S01]  /*3d90*/  UMOV UR9, 0x40004040 ;  /* 0x4000404000097882 */ /* 0x000fe20000000000 */
[----:B------:R2:W-:Y:S01]  /*3da0*/  UTCHMMA gdesc[UR12], gdesc[UR14], tmem[UR36], tmem[UR50], idesc[UR51], UPT ;  /* 0x00ff320e0c0075ea */ /* 0x0005e2000b800024 */
[----:B------:R2:W-:Y:S01]  /*3db0*/  UTCHMMA gdesc[UR8], gdesc[UR10], tmem[UR36], tmem[UR48], idesc[UR49], UPT ;  /* 0x00ff300a080075ea */ /* 0x0005e2000b800024 */
[----:B------:R2:W-:Y:S01]  /*3dc0*/  UTCBAR.MULTICAST [UR40], URZ, UR42 ;  /* 0x000000ff280073e9 */ /* 0x0005e2000800082a */
[----:B-1----:R-:W-:Y:S01]  /*3dd0*/  UMOV UR5, UR39 ;  /* 0x0000002700057c82 */ /* 0x002fe20008000000 */
[----:B------:R-:W-:Y:S05]  /*3de0*/  BRA.U UP3, `(.L_x_69) ;  /* 0xfffffffd03007547 */ /* 0x000fea000b83ffff */
.L_x_66:
[----:B------:R-:W-:Y:S01]  /*3df0*/  UIADD3 UR4, UPT, UPT, UR45, 0x1, URZ ;  /* 0x000000012d047890 */ /* 0x000fe2000fffe0ff */
[C---:B------:R-:W-:Y:S01]  /*3e00*/  ISETP.NE.AND P0, PT, R10.reuse, 0x2, PT ;  /* 0x000000020a00780c */ /* 0x040fe20003f05270 */
[----:B------:R-:W-:Y:S02]  /*3e10*/  UIADD3 UR5, UPT, UPT, UR46, 0xb0, URZ ;  /* 0x000000b02e057890 */ /* 0x000fe4000fffe0ff */
[----:B------:R-:W-:Y:S01]  /*3e20*/  UISETP.NE.AND UP0, UPT, UR4, 0x4, UPT ;  /* 0x000000040400788c */ /* 0x000fe2000bf05270 */
[----:B-12---:R-:W-:Y:S02]  /*3e30*/  SEL R0, RZ, 0x1, P0 ;  /* 0x00000001ff007807 */ /* 0x006fe40000000000 */
[----:B------:R-:W-:Y:S01]  /*3e40*/  SEL R10, R10, RZ, P0 ;  /* 0x000000ff0a0a7207 */ /* 0x000fe20000000000 */
[----:B------:R-:W-:Y:S01]  /*3e50*/  USEL UR6, URZ, 0x1, UP0 ;  /* 0x00000001ff067887 */ /* 0x000fe20008000000 */
[----:B------:R-:W-:Y:S01]  /*3e60*/  LOP3.LUT R9, R9, R0, RZ, 0x3c, !PT ;  /* 0x0000000009097212 */ /* 0x000fe200078e3cff */
[----:B------:R-:W-:Y:S01]  /*3e70*/  USEL UR45, UR4, URZ, UP0 ;  /* 0x000000ff042d7287 */ /* 0x000fe20008000000 */
[----:B------:R1:W-:Y:S03]  /*3e80*/  UTCBAR [UR5], URZ ;  /* 0x000000ff050073e9 */ /* 0x0003e600080000ff */
[----:B------:R-:W-:Y:S01]  /*3e90*/  LOP3.LUT R11, R11, UR6, RZ, 0x3c, !PT ;  /* 0x000000060b0b7c12 */ /* 0x000fe2000f8e3cff */
[----:B------:R-:W-:Y:S07]  /*3ea0*/  @P1 BRA `(.L_x_70) ;  /* 0xfffffff800381947 */ /* 0x000fee000383ffff */
[----:B------:R-:W2:Y:S01]  /*3eb0*/  S2UR UR8, SR_CgaCtaId ;  /* 0x00000000000879c3 */ /* 0x000ea20000008800 */
[----:B------:R-:W-:Y:S01]  /*3ec0*/  ELECT P0, URZ, PT ;  /* 0x0000000000ff782f */ /* 0x000fe20003800000 */
[----:B------:R-:W-:Y:S01]  /*3ed0*/  IMAD.MOV.U32 R0, RZ, RZ, 0x1 ;  /* 0x00000001ff007424 */ /* 0x000fe200078e00ff */
[----:B------:R-:W-:Y:S01]  /*3ee0*/  UIADD3 UR41, UPT, UPT, UR41, 0xd0, URZ ;  /* 0x000000d029297890 */ /* 0x000fe2000fffe0ff */
[----:B------:R-:W-:Y:S01]  /*3ef0*/  SHF.L.U32 R2, R11, 0x1f, RZ ;  /* 0x0000001f0b027819 */ /* 0x000fe200000006ff */
[----:B------:R-:W-:-:S03]  /*3f00*/  UMOV UR4, 0x40 ;  /* 0x0000004000047882 */ /* 0x000fc60000000000 */
[----:B------:R-:W-:Y:S01]  /*3f10*/  UVIRTCOUNT.DEALLOC.SMPOOL 0x80 ;  /* 0x000000800000784c */ /* 0x000fe20000000000 */
[----:B--2---:R-:W-:Y:S02]  /*3f20*/  ULEA UR8, UR8, UR4, 0x18 ;  /* 0x0000000408087291 */ /* 0x004fe4000f8ec0ff */
[----:B------:R-:W-:-:S07]  /*3f30*/  ULEA UR4, UR45, UR41, 0x3 ;  /* 0x000000292d047291 */ /* 0x000fce000f8e18ff */
[----:B------:R2:W-:Y:S02]  /*3f40*/  @P0 STS.U8 [UR8+0x1c], R0 ;  /* 0x00001c00ff000988 */ /* 0x0005e40008000008 */
[----:B------:R-:W4:Y:S02]  /*3f50*/  SYNCS.PHASECHK.TRANS64.TRYWAIT P0, [UR4], R2 ;  /* 0x00000002ff0075a7 */ /* 0x000f240008001104 */
[----:B--2-4-:R-:W-:Y:S05]  /*3f60*/  @!P0 BRA `(.L_x_71) ;  /* 0x00000054002c8947 */ /* 0x014fea0003800000 */
.L_x_162:
[----:B------:R-:W-:-:S04]  /*3f70*/  UIADD3 UR4, UPT, UPT, UR45, 0x1, URZ ;  /* 0x000000012d047890 */ /* 0x000fc8000fffe0ff */
[----:B------:R-:W-:-:S04]  /*3f80*/  UISETP.NE.AND UP0, UPT, UR4, 0x4, UPT ;  /* 0x000000040400788c */ /* 0x000fc8000bf05270 */
[----:B------:R-:W-:Y:S02]  /*3f90*/  USEL UR6, URZ, 0x1, UP0 ;  /* 0x00000001ff067887 */ /* 0x000fe40008000000 */
[----:B------:R-:W-:-:S04]  /*3fa0*/  USEL UR4, UR4, URZ, UP0 ;  /* 0x000000ff04047287 */ /* 0x000fc80008000000 */
[----:B-1----:R-:W-:Y:S01]  /*3fb0*/  ULEA UR5, UR4, UR41, 0x3 ;  /* 0x0000002904057291 */ /* 0x002fe2000f8e18ff */
[----:B--2---:R-:W-:-:S04]  /*3fc0*/  LOP3.LUT R2, R11, UR6, RZ, 0x3c, !PT ;  /* 0x000000060b027c12 */ /* 0x004fc8000f8e3cff */
[----:B------:R-:W-:-:S04]  /*3fd0*/  SHF.L.U32 R3, R2, 0x1f, RZ ;  /* 0x0000001f02037819 */ /* 0x000fc800000006ff */
[----:B------:R-:W1:Y:S02]  /*3fe0*/  SYNCS.PHASECHK.TRANS64.TRYWAIT P0, [UR5], R3 ;  /* 0x00000003ff0075a7 */ /* 0x000e640008001105 */
[----:B-1----:R-:W-:Y:S05]  /*3ff0*/  @!P0 BRA `(.L_x_72) ;  /* 0x0000005400208947 */ /* 0x002fea0003800000 */
.L_x_164:
        /* <DEDUP_REMOVED lines=9> */
.L_x_166:
[----:B------:R-:W-:-:S04]  /*4090*/  UIADD3 UR4, UPT, UPT, UR4, 0x1, URZ ;  /* 0x0000000104047890 */ /* 0x000fc8000fffe0ff */
[----:B------:R-:W-:-:S04]  /*40a0*/  UISETP.NE.AND UP0, UPT, UR4, 0x4, UPT ;  /* 0x000000040400788c */ /* 0x000fc8000bf05270 */
[----:B------:R-:W-:Y:S02]  /*40b0*/  USEL UR5, URZ, 0x1, UP0 ;  /* 0x00000001ff057887 */ /* 0x000fe40008000000 */
[----:B------:R-:W-:-:S04]  /*40c0*/  USEL UR4, UR4, URZ, UP0 ;  /* 0x000000ff04047287 */ /* 0x000fc80008000000 */
[----:B------:R-:W-:Y:S01]  /*40d0*/  ULEA UR4, UR4, UR41, 0x3 ;  /* 0x0000002904047291 */ /* 0x000fe2000f8e18ff */
[----:B------:R-:W-:-:S04]  /*40e0*/  LOP3.LUT R2, R2, UR5, RZ, 0x3c, !PT ;  /* 0x0000000502027c12 */ /* 0x000fc8000f8e3cff */
[----:B------:R-:W-:-:S04]  /*40f0*/  SHF.L.U32 R2, R2, 0x1f, RZ ;  /* 0x0000001f02027819 */ /* 0x000fc800000006ff */
[----:B------:R-:W2:Y:S02]  /*4100*/  SYNCS.PHASECHK.TRANS64.TRYWAIT P0, [UR4], R2 ;  /* 0x00000002ff0075a7 */ /* 0x000ea40008001104 */
[----:B--2---:R-:W-:Y:S05]  /*4110*/  @!P0 BRA `(.L_x_74) ;  /* 0x0000005400088947 */ /* 0x004fea0003800000 */
.L_x_168:
[----:B------:R-:W-:Y:S01]  /*4120*/  NOP ;  /* 0x0000000000007918 */ /* 0x000fe20000000000 */
[----:B-1----:R-:W1:Y:S01]  /*4130*/  LDS R0, [UR8+0x14] ;  /* 0x00001408ff007984 */ /* 0x002e620008000800 */
[----:B------:R-:W-:Y:S01]  /*4140*/  ULOP3.LUT UR4, UR65, 0xffff, URZ, 0xc0, !UPT ;  /* 0x0000ffff41047892 */ /* 0x000fe2000f8ec0ff */
[----:B------:R-:W-:Y:S01]  /*4150*/  UMOV UR5, 0xffff ;  /* 0x0000ffff00057882 */ /* 0x000fe20000000000 */
[----:B------:R-:W-:Y:S02]  /*4160*/  UMOV UR6, 0x1 ;  /* 0x0000000100067882 */ /* 0x000fe40000000000 */
[----:B------:R-:W-:-:S04]  /*4170*/  USHF.R.U32.HI UR4, URZ, 0x5, UR4 ;  /* 0x00000005ff047899 */ /* 0x000fc80008011604 */
[----:B------:R-:W-:Y:S02]  /*4180*/  USHF.L.U32 UR5, UR5, UR4, URZ ;  /* 0x0000000405057299 */ /* 0x000fe400080006ff */
[----:B------:R-:W-:-:S04]  /*4190*/  USHF.L.U32 UR4, UR6, UR4, URZ ;  /* 0x0000000406047299 */ /* 0x000fc800080006ff */
[----:B-1----:R-:W-:-:S04]  /*41a0*/  LOP3.LUT R0, R0, UR5, RZ, 0xc0, !PT ;  /* 0x0000000500007c12 */ /* 0x002fc8000f8ec0ff */
[----:B------:R-:W-:-:S13]  /*41b0*/  ISETP.NE.AND P0, PT, R0, UR5, PT ;  /* 0x0000000500007c0c */ /* 0x000fda000bf05270 */
[----:B------:R-:W-:Y:S05]  /*41c0*/  @P0 BRA `(.L_x_75) ;  /* 0x0000000000580947 */ /* 0x000fea0003800000 */
[----:B------:R-:W1:Y:S02]  /*41d0*/  LDS R0, [UR8+0x18] ;  /* 0x00001808ff007984 */ /* 0x000e640008000800 */
[----:B-1----:R-:W-:-:S04]  /*41e0*/  LOP3.LUT R0, R0, UR4, RZ, 0xc0, !PT ;  /* 0x0000000400007c12 */ /* 0x002fc8000f8ec0ff */
[----:B------:R-:W-:-:S13]  /*41f0*/  ISETP.NE.AND P0, PT, R0, UR4, PT ;  /* 0x0000000400007c0c */ /* 0x000fda000bf05270 */
[----:B------:R-:W-:Y:S05]  /*4200*/  @P0 BRA `(.L_x_76) ;  /* 0x00000000003c0947 */ /* 0x000fea0003800000 */
[----:B------:R-:W1:Y:S01]  /*4210*/  S2R R2, SR_LANEID ;  /* 0x0000000000027919 */ /* 0x000e620000000000 */
[----:B------:R-:W-:-:S06]  /*4220*/  ULOP3.LUT UR5, URZ, UR5, URZ, 0x33, !UPT ;  /* 0x00000005ff057292 */ /* 0x000fcc000f8e33ff */
[----:B------:R-:W-:-:S04]  /*4230*/  IMAD.U32 R0, RZ, RZ, UR5 ;  /* 0x00000005ff007e24 */ /* 0x000fc8000f8e00ff */
[----:B------:R2:W4:Y:S02]  /*4240*/  REDUX UR7, R0 ;  /* 0x00000000000773c4 */ /* 0x0005240000000000 */
[----:B------:R1:W-:Y:S01]  /*4250*/  UTCATOMSWS.AND URZ, UR5 ;  /* 0x0000000500ff79e3 */ /* 0x0003e20008000000 */
[----:B--2---:R-:W-:Y:S01]  /*4260*/  LOP3.LUT R0, RZ, UR4, RZ, 0x33, !PT ;  /* 0x00000004ff007c12 */ /* 0x004fe2000f8e33ff */
[----:B------:R-:W-:Y:S02]  /*4270*/  VOTEU.ANY UR4, UPT, PT ;  /* 0x0000000000047886 */ /* 0x000fe400038e0100 */
[----:B------:R-:W-:Y:S02]  /*4280*/  UFLO.U32 UR4, UR4 ;  /* 0x00000004000472bd */ /* 0x000fe400080e0000 */
[----:B------:R-:W2:Y:S04]  /*4290*/  REDUX UR6, R0 ;  /* 0x00000000000673c4 */ /* 0x000ea80000000000 */
[----:B-1----:R-:W-:-:S02]  /*42a0*/  ISETP.EQ.U32.AND P0, PT, R2, UR4, PT ;  /* 0x0000000402007c0c */ /* 0x002fc4000bf02070 */
[----:B----4-:R-:W-:-:S11]  /*42b0*/  MOV R2, UR7 ;  /* 0x0000000700027c02 */ /* 0x010fd60008000f00 */
[----:B------:R1:W-:Y:S01]  /*42c0*/  @P0 ATOMS.AND RZ, [UR8+0x14], R2 ;  /* 0x00001402ffff098c */ /* 0x0003e2000a800008 */
[----:B--2---:R-:W-:-:S05]  /*42d0*/  IMAD.U32 R0, RZ, RZ, UR6 ;  /* 0x00000006ff007e24 */ /* 0x004fca000f8e00ff */
[----:B------:R1:W-:Y:S01]  /*42e0*/  @P0 ATOMS.AND RZ, [UR8+0x18], R0 ;  /* 0x00001800ffff098c */ /* 0x0003e2000a800008 */
[----:B------:R-:W-:Y:S05]  /*42f0*/  BRA `(.L_x_77) ;  /* 0x0000000000147947 */ /* 0x000fea0003800000 */
.L_x_76:
[----:B------:R-:W-:Y:S02]  /*4300*/  MOV R2, 0x4320 ;  /* 0x0000432000027802 */ /* 0x000fe40000000f00 */
[----:B---3-5:R-:W-:Y:S05]  /*4310*/  CALL.REL.NOINC `($__internal_0_$__cuda_sm10x_tcgen05_guardrail_trap_col_being_dealloced_not_returned_by_alloc) ;  /* 0x0000005400f07944 */ /* 0x028fea0003c00000 */
[----:B------:R-:W-:Y:S05]  /*4320*/  BRA `(.L_x_77) ;  /* 0x0000000000087947 */ /* 0x000fea0003800000 */
.L_x_75:
[----:B------:R-:W-:Y:S02]  /*4330*/  MOV R2, 0x4350 ;  /* 0x0000435000027802 */ /* 0x000fe40000000f00 */
[----:B---3-5:R-:W-:Y:S05]  /*4340*/  CALL.REL.NOINC `($__internal_2_$__cuda_sm10x_tcgen05_guardrail_trap_unallocated_columns_being_dealloced) ;  /* 0x0000005400fc7944 */ /* 0x028fea0003c00000 */
.L_x_77:
[----:B------:R-:W-:Y:S01]  /*4350*/  NOP ;  /* 0x0000000000007918 */ /* 0x000fe20000000000 */
[----:B------:R-:W-:Y:S05]  /*4360*/  EXIT ;  /* 0x000000000000794d */ /* 0x000fea0003800000 */
.L_x_59:
[----:B------:R-:W-:-:S09]  /*4370*/  UISETP.NE.OR UP0, UPT, UR17, 0x3, !UP3 ;  /* 0x000000031100788c */ /* 0x000fd2000df05670 */
[----:B------:R-:W-:Y:S05]  /*4380*/  BRA.U UP0, `(.L_x_78) ;  /* 0x0000001100547547 */ /* 0x000fea000b800000 */
[----:B------:R-:W2:Y:S01]  /*4390*/  LDCU UR31, c[0x0][0x370] ;  /* 0x00006e00ff1f77ac */ /* 0x000ea20008000800 */
[----:B------:R-:W3:Y:S01]  /*43a0*/  LDC.64 R16, c[0x0][0x348] ;  /* 0x0000d200ff107b82 */ /* 0x000ee20000000a00 */
[----:B------:R-:W-:Y:S02]  /*43b0*/  HFMA2 R13, -RZ, RZ, 0, 0 ;  /* 0x00000000ff0d7431 */ /* 0x000fe400000001ff */
[----:B------:R-:W-:Y:S01]  /*43c0*/  IMAD.MOV.U32 R15, RZ, RZ, 0x1 ;  /* 0x00000001ff0f7424 */ /* 0x000fe200078e00ff */
[----:B------:R-:W2:Y:S01]  /*43d0*/  LDCU.128 UR44, c[0x0][0xb10] ;  /* 0x00016200ff2c77ac */ /* 0x000ea20008000c00 */
[----:B------:R-:W-:Y:S01]  /*43e0*/  IMAD.MOV.U32 R14, RZ, RZ, RZ ;  /* 0x000000ffff0e7224 */ /* 0x000fe200078e00ff */
[----:B------:R-:W-:Y:S01]  /*43f0*/  MOV R7, 0x2000 ;  /* 0x0000200000077802 */ /* 0x000fe20000000f00 */
[----:B------:R-:W4:Y:S01]  /*4400*/  LDCU UR30, c[0x0][0x374] ;  /* 0x00006e80ff1e77ac */ /* 0x000f220008000800 */
[----:B------:R-:W1:Y:S01]  /*4410*/  LDC.64 R2, c[0x0][0x888] ;  /* 0x00022200ff027b82 */ /* 0x000e620000000a00 */
[----:B------:R-:W4:Y:S01]  /*4420*/  LDCU UR15, c[0x0][0xb0c] ;  /* 0x00016180ff0f77ac */ /* 0x000f220008000800 */
[----:B------:R-:W3:Y:S06]  /*4430*/  LDCU UR41, c[0x0][0xb20] ;  /* 0x00016400ff2977ac */ /* 0x000eec0008000800 */
[----:B------:R-:W1:Y:S01]  /*4440*/  LDC.64 R4, c[0x0][0x890] ;  /* 0x00022400ff047b82 */ /* 0x000e620000000a00 */
[----:B------:R-:W3:Y:S01]  /*4450*/  LDCU UR4, c[0x0][0xb30] ;  /* 0x00016600ff0477ac */ /* 0x000ee20008000800 */
[----:B------:R-:W-:Y:S01]  /*4460*/  UMOV UR21, 0x400 ;  /* 0x0000040000157882 */ /* 0x000fe20000000000 */
[----:B--2---:R-:W-:-:S02]  /*4470*/  UIMAD.WIDE.U32 UR6, UR31, UR44, URZ ;  /* 0x0000002c1f0672a5 */ /* 0x004fc4000f8e00ff */
[----:B----4-:R-:W-:Y:S02]  /*4480*/  UIMAD.WIDE.U32 UR8, UR30, UR47, URZ ;  /* 0x0000002f1e0872a5 */ /* 0x010fe4000f8e00ff */
[----:B------:R-:W-:Y:S02]  /*4490*/  ULEA UR21, UR52, UR21, 0x18 ;  /* 0x0000001534157291 */ /* 0x000fe4000f8ec0ff */
[----:B------:R-:W-:Y:S02]  /*44a0*/  UPLOP3.LUT UP3, UPT, UPT, UPT, UPT, 0x40, 0x4 ;  /* 0x000000000004789c */ /* 0x000fe40003f6e870 */
[----:B------:R-:W-:Y:S01]  /*44b0*/  UIADD3 UR37, UPT, UPT, UR21, 0x58, URZ ;  /* 0x0000005815257890 */ /* 0x000fe2000fffe0ff */
[----:B------:R-:W-:Y:S01]  /*44c0*/  UMOV UR6, UR7 ;  /* 0x0000000700067c82 */ /* 0x000fe20008000000 */
[----:B------:R-:W-:Y:S01]  /*44d0*/  UMOV UR38, UR9 ;  /* 0x0000000900267c82 */ /* 0x000fe20008000000 */
[----:B------:R-:W-:Y:S02]  /*44e0*/  UISETP.GE.AND UP0, UPT, UR42, 0x1, UPT ;  /* 0x000000012a00788c */ /* 0x000fe4000bf06270 */
[----:B------:R-:W-:Y:S01]  /*44f0*/  UISETP.NE.AND UP4, UPT, UR42, 0x1, UPT ;  /* 0x000000012a00788c */ /* 0x000fe2000bf85270 */
[----:B------:R-:W2:Y:S01]  /*4500*/  LDCU.64 UR22, c[0x0][0xb28] ;  /* 0x00016500ff1677ac */ /* 0x000ea20008000a00 */
[----:B------:R-:W-:-:S02]  /*4510*/  UISETP.NE.AND UP6, UPT, UR15, 0x1, UPT ;  /* 0x000000010f00788c */ /* 0x000fc4000bfc5270 */
[----:B------:R-:W-:Y:S02]  /*4520*/  UISETP.NE.AND UP5, UPT, UR46, 0x1, UPT ;  /* 0x000000012e00788c */ /* 0x000fe4000bfa5270 */
[----:B------:R-:W-:Y:S02]  /*4530*/  UIADD3 UR33, UPT, UPT, UR21, 0x40, URZ ;  /* 0x0000004015217890 */ /* 0x000fe4000fffe0ff */
[----:B------:R-:W-:Y:S02]  /*4540*/  UIADD3 UR25, UPT, UPT, UR21, 0x48, URZ ;  /* 0x0000004815197890 */ /* 0x000fe4000fffe0ff */
[----:B------:R-:W-:Y:S02]  /*4550*/  UIADD3 UR17, UPT, UPT, UR21, 0x50, URZ ;  /* 0x0000005015117890 */ /* 0x000fe4000fffe0ff */
[----:B------:R-:W-:Y:S02]  /*4560*/  UPRMT UR37, UR52, 0x654, UR37 ;  /* 0x0000065434257896 */ /* 0x000fe40008000025 */
[----:B------:R-:W-:-:S02]  /*4570*/  USHF.R.U32.HI UR39, URZ, UR45, UR6 ;  /* 0x0000002dff277299 */ /* 0x000fc40008011606 */
[----:B---3--:R-:W-:Y:S02]  /*4580*/  USHF.R.U32.HI UR38, URZ, UR41, UR38 ;  /* 0x00000029ff267299 */ /* 0x008fe40008011626 */
[----:B------:R-:W-:-:S11]  /*4590*/  UISETP.NE.AND UP2, UPT, UR4, 0x1, UPT ;  /* 0x000000010400788c */ /* 0x000fd6000bf45270 */
.L_x_89:
[C---:B------:R-:W-:Y:S02]  /*45a0*/  LEA R12, R14.reuse, UR21, 0x3 ;  /* 0x000000150e0c7c11 */ /* 0x040fe4000f8e18ff */
[----:B------:R-:W-:Y:S02]  /*45b0*/  SHF.L.U32 R0, R13, 0x1f, RZ ;  /* 0x0000001f0d007819 */ /* 0x000fe400000006ff */
[----:B------:R-:W-:Y:S02]  /*45c0*/  LEA R8, R14, UR21, 0x4 ;  /* 0x000000150e087c11 */ /* 0x000fe4000f8e20ff */
[----:B---3--:R-:W3:Y:S02]  /*45d0*/  SYNCS.PHASECHK.TRANS64.TRYWAIT P0, [R12+URZ+0x90], R0 ;  /* 0x000090000c0075a7 */ /* 0x008ee400080011ff */
[----:B---3--:R-:W-:Y:S05]  /*45e0*/  @!P0 BRA `(.L_x_79) ;  /* 0x0000004c00ec8947 */ /* 0x008fea0003800000 */
.L_x_169:
        /* <DEDUP_REMOVED lines=8> */
[----:B----4-:R-:W-:Y:S11]  /*4670*/  LOP3.LUT P0, RZ, R10, 0x1, RZ, 0xc0, !PT ;  /* 0x000000010aff7812 */ /* 0x010ff6000780c0ff */
[----:B------:R-:W-:Y:S02]  /*4680*/  @!UPT UIADD3 URZ, UPT, UPT, URZ, URZ, URZ ;  /* 0x000000fffffff290 */ /* 0x000fe4000fffe0ff */
[----:B-1----:R-:W-:Y:S01]  /*4690*/  VOTEU.ANY UP1, P0 ;  /* 0x0000000000ff7886 */ /* 0x002fe20000020100 */
[----:B------:R-:W-:Y:S11]  /*46a0*/  PLOP3.LUT P0, PT, PT, PT, UP1, 0x80, 0x8 ;  /* 0x000000000008781c */ /* 0x000ff60003f0f018 */
[----:B------:R-:W-:Y:S02]  /*46b0*/  @!UPT UIADD3 URZ, UPT, UPT, URZ, URZ, URZ ;  /* 0x000000fffffff290 */ /* 0x000fe4000fffe0ff */
[----:B---3--:R-:W-:Y:S02]  /*46c0*/  @P0 SHF.R.U32.HI R0, RZ, 0x10, R9 ;  /* 0x00000010ff000819 */ /* 0x008fe40000011609 */
[----:B------:R-:W-:Y:S02]  /*46d0*/  @P0 MOV R6, R8 ;  /* 0x0000000800060202 */ /* 0x000fe40000000f00 */
[----:B------:R-:W-:Y:S01]  /*46e0*/  @P0 R2UR UR4, R0 ;  /* 0x00000000000402ca */ /* 0x000fe200000e0000 */
[----:B------:R-:W-:Y:S01]  /*46f0*/  VIADD R0, R12, 0xa0 ;  /* 0x000000a00c007836 */ /* 0x000fe20000000000 */
[----:B------:R-:W-:Y:S02]  /*4700*/  @P0 LOP3.LUT R8, R9, 0xffff, RZ, 0xc0, !PT ;  /* 0x0000ffff09080812 */ /* 0x000fe400078ec0ff */
[----:B------:R-:W-:Y:S02]  /*4710*/  @P0 R2UR UR6, R6 ;  /* 0x00000000060602ca */ /* 0x000fe400000e0000 */
[----:B------:R-:W-:Y:S02]  /*4720*/  PRMT R0, RZ, 0x654, R0 ;  /* 0x00000654ff007816 */ /* 0x000fe40000000000 */
[----:B------:R-:W-:Y:S02]  /*4730*/  @P0 R2UR UR5, R8 ;  /* 0x00000000080502ca */ /* 0x000fe400000e0000 */
[----:B------:R1:W-:Y:S03]  /*4740*/  SYNCS.ARRIVE.TRANS64.RED.A1T0 RZ, [R0+URZ], RZ ;  /* 0x000000ff00ff79a7 */ /* 0x0003e600081004ff */
[----:B------:R-:W-:Y:S04]  /*4750*/  @UP1 UMOV UR29, UR4 ;  /* 0x00000004001d1c82 */ /* 0x000fe80008000000 */
[----:B------:R-:W-:Y:S04]  /*4760*/  @UP1 UMOV UR14, UR6 ;  /* 0x00000006000e1c82 */ /* 0x000fe80008000000 */
[----:B------:R-:W-:Y:S01]  /*4770*/  @UP1 UMOV UR13, UR5 ;  /* 0x00000005000d1c82 */ /* 0x000fe20008000000 */
[----:B------:R-:W-:Y:S05]  /*4780*/  BRA.U !UP0, `(.L_x_80) ;  /* 0x0000000108a47547 */ /* 0x000fea000b800000 */
[----:B------:R-:W-:Y:S02]  /*4790*/  UIMAD.WIDE.U32 UR18, UR13, UR47, URZ ;  /* 0x0000002f0d1272a5 */ /* 0x000fe4000f8e00ff */
[----:B------:R-:W-:Y:S02]  /*47a0*/  UIMAD.WIDE.U32 UR26, UR14, UR44, URZ ;  /* 0x0000002c0e1a72a5 */ /* 0x000fe4000f8e00ff */
[----:B------:R-:W-:Y:S02]  /*47b0*/  USEL UR4, UR30, UR38, !UP5 ;  /* 0x000000261e047287 */ /* 0x000fe4000e800000 */
[----:B------:R-:W-:Y:S02]  /*47c0*/  USEL UR7, UR31, UR39, !UP6 ;  /* 0x000000271f077287 */ /* 0x000fe4000f000000 */
[----:B--2---:R-:W-:Y:S02]  /*47d0*/  UIMAD.WIDE.U32 UR8, UR4, UR22, URZ ;  /* 0x00000016040872a5 */ /* 0x004fe4000f8e00ff */
[----:B------:R-:W-:Y:S01]  /*47e0*/  UIMAD.WIDE.U32 UR10, UR7, UR22, URZ ;  /* 0x00000016070a72a5 */ /* 0x000fe2000f8e00ff */
[----:B------:R-:W-:Y:S02]  /*47f0*/  UMOV UR5, UR19 ;  /* 0x0000001300057c82 */ /* 0x000fe40008000000 */
[----:B------:R-:W-:Y:S03]  /*4800*/  USHF.R.U32.HI UR6, URZ, UR41, UR5 ;  /* 0x00000029ff067299 */ /* 0x000fe60008011605 */
[----:B------:R-:W-:Y:S01]  /*4810*/  UMOV UR5, UR27 ;  /* 0x0000001b00057c82 */ /* 0x000fe20008000000 */
[----:B------:R-:W-:Y:S02]  /*4820*/  USEL UR6, UR13, UR6, !UP5 ;  /* 0x000000060d067287 */ /* 0x000fe4000e800000 */
[----:B------:R-:W-:Y:S03]  /*4830*/  USHF.R.U32.HI UR12, URZ, UR45, UR5 ;  /* 0x0000002dff0c7299 */ /* 0x000fe60008011605 */
[----:B------:R-:W-:Y:S02]  /*4840*/  UMOV UR5, UR9 ;  /* 0x0000000900057c82 */ /* 0x000fe40008000000 */
[----:B------:R-:W-:Y:S03]  /*4850*/  @UP4 USHF.R.U32.HI UR4, URZ, UR23, UR5 ;  /* 0x00000017ff044299 */ /* 0x000fe60008011605 */
[----:B------:R-:W-:Y:S01]  /*4860*/  UMOV UR5, UR11 ;  /* 0x0000000b00057c82 */ /* 0x000fe20008000000 */
[----:B------:R-:W-:Y:S02]  /*4870*/  UIMAD UR4, UR42, UR4, URZ ;  /* 0x000000042a0472a4 */ /* 0x000fe4000f8e02ff */
[----:B------:R-:W-:Y:S02]  /*4880*/  @UP4 USHF.R.U32.HI UR7, URZ, UR23, UR5 ;  /* 0x00000017ff074299 */ /* 0x000fe40008011605 */
[----:B------:R-:W-:Y:S02]  /*4890*/  UIMAD.WIDE.U32 UR10, UR6, UR22, URZ ;  /* 0x00000016060a72a5 */ /* 0x000fe4000f8e00ff */
[----:B------:R-:W-:Y:S02]  /*48a0*/  USEL UR5, UR14, UR12, !UP6 ;  /* 0x0000000c0e057287 */ /* 0x000fe4000f000000 */
[----:B------:R-:W-:Y:S02]  /*48b0*/  UIMAD UR8, UR42, UR7, URZ ;  /* 0x000000072a0872a4 */ /* 0x000fe4000f8e02ff */
[----:B------:R-:W-:Y:S03]  /*48c0*/  UISETP.GE.AND UP0, UPT, UR6, UR4, UPT ;  /* 0x000000040600728c */ /* 0x000fe6000bf06270 */
[----:B------:R-:W-:Y:S01]  /*48d0*/  UMOV UR4, UR11 ;  /* 0x0000000b00047c82 */ /* 0x000fe20008000000 */
[----:B------:R-:W-:Y:S02]  /*48e0*/  UISETP.GE.OR UP0, UPT, UR5, UR8, UP0 ;  /* 0x000000080500728c */ /* 0x000fe40008706670 */
[----:B------:R-:W-:Y:S02]  /*48f0*/  USHF.R.U32.HI UR4, URZ, UR23, UR4 ;  /* 0x00000017ff047299 */ /* 0x000fe40008011604 */
[----:B------:R-:W-:Y:S02]  /*4900*/  UIMAD.WIDE.U32 UR8, UR5, UR22, URZ ;  /* 0x00000016050872a5 */ /* 0x000fe4000f8e00ff */
[----:B------:R-:W-:Y:S04]  /*4910*/  USEL UR10, UR6, UR4, !UP4 ;  /* 0x00000004060a7287 */ /* 0x000fe8000e000000 */
[----:B------:R-:W-:Y:S01]  /*4920*/  UIADD3 UR11, UPT, UPT, -UR10, URZ, URZ ;  /* 0x000000ff0a0b7290 */ /* 0x000fe2000fffe1ff */
[----:B------:R-:W-:Y:S02]  /*4930*/  @!UP0 UMOV UR4, UR9 ;  /* 0x0000000900048c82 */ /* 0x000fe40008000000 */
[----:B------:R-:W-:Y:S02]  /*4940*/  @!UP0 USHF.R.U32.HI UR4, URZ, UR23, UR4 ;  /* 0x00000017ff048299 */ /* 0x000fe40008011604 */
[----:B------:R-:W-:Y:S02]  /*4950*/  UIMAD UR8, UR42, UR11, UR6 ;  /* 0x0000000b2a0872a4 */ /* 0x000fe4000f8e0206 */
[----:B------:R-:W-:Y:S04]  /*4960*/  @!UP0 USEL UR4, UR5, UR4, !UP4 ;  /* 0x0000000405048287 */ /* 0x000fe8000e000000 */
[----:B------:R-:W-:Y:S02]  /*4970*/  @!UP0 UIMAD UR8, UR7, UR8, UR4 ;  /* 0x00000008070882a4 */ /* 0x000fe4000f8e0204 */
[----:B------:R-:W-:Y:S02]  /*4980*/  @!UP0 UIADD3 UR9, UPT, UPT, UR10, -UR4, URZ ;  /* 0x800000040a098290 */ /* 0x000fe4000fffe0ff */
[----:B------:R-:W-:Y:S02]  /*4990*/  UIADD3 UR4, UPT, UPT, -UR5, URZ, URZ ;  /* 0x000000ff05047290 */ /* 0x000fe4000fffe1ff */
[----:B------:R-:W-:Y:S02]  /*49a0*/  UIADD3 UR7, UPT, UPT, -UR6, URZ, URZ ;  /* 0x000000ff06077290 */ /* 0x000fe4000fffe1ff */
[----:B------:R-:W-:Y:S02]  /*49b0*/  @!UP0 UIMAD UR6, UR9, UR42, UR5 ;  /* 0x0000002a090682a4 */ /* 0x000fe4000f8e0205 */
[----:B------:R-:W-:Y:S02]  /*49c0*/  UIMAD UR14, UR15, UR4, UR14 ;  /* 0x000000040f0e72a4 */ /* 0x000fe4000f8e020e */
[----:B------:R-:W-:Y:S01]  /*49d0*/  UIMAD UR13, UR46, UR7, UR13 ;  /* 0x000000072e0d72a4 */ /* 0x000fe2000f8e020d */
[----:B------:R-:W-:Y:S02]  /*49e0*/  @!UP0 UMOV UR5, UR8 ;  /* 0x0000000800058c82 */ /* 0x000fe40008000000 */
[----:B------:R-:W-:Y:S02]  /*49f0*/  UIMAD UR14, UR5, UR15, UR14 ;  /* 0x0000000f050e72a4 */ /* 0x000fe4000f8e020e */
[----:B------:R-:W-:Y:S11]  /*4a00*/  UIMAD UR13, UR6, UR46, UR13 ;  /* 0x0000002e060d72a4 */ /* 0x000ff6000f8e020d */
[----:B------:R-:W-:Y:S01]  /*4a10*/  @!UPT UIADD3 URZ, UPT, UPT, URZ, URZ, URZ ;  /* 0x000000fffffff290 */ /* 0x000fe2000fffe0ff */
.L_x_80:
[----:B------:R-:W3:Y:S01]  /*4a20*/  @!UP2 LDCU.128 UR8, c[0x0][0xb10] ;  /* 0x00016200ff08a7ac */ /* 0x000ee20008000c00 */
[C---:B------:R-:W-:Y:S02]  /*4a30*/  ISETP.NE.U32.AND P1, PT, R4.reuse, RZ, PT ;  /* 0x000000ff0400720c */ /* 0x040fe40003f25070 */
[----:B------:R-:W-:Y:S02]  /*4a40*/  ISETP.NE.U32.AND P0, PT, R4, RZ, PT ;  /* 0x000000ff0400720c */ /* 0x000fe40003f05070 */
[C---:B------:R-:W-:Y:S02]  /*4a50*/  ISETP.NE.AND.EX P1, PT, R5.reuse, RZ, PT, P1 ;  /* 0x000000ff0500720c */ /* 0x040fe40003f25310 */
[----:B------:R-:W-:Y:S01]  /*4a60*/  ISETP.NE.AND.EX P0, PT, R5, RZ, PT, P0 ;  /* 0x000000ff0500720c */ /* 0x000fe20003f05300 */
[----:B------:R-:W4:Y:S01]  /*4a70*/  @!UP2 LDCU UR5, c[0x0][0xb0c] ;  /* 0x00016180ff05a7ac */ /* 0x000f220008000800 */
[----:B------:R-:W-:Y:S01]  /*4a80*/  SHF.L.U32 R9, R15, 0x1f, RZ ;  /* 0x0000001f0f097819 */ /* 0x000fe200000006ff */
[----:B------:R-:W-:Y:S02]  /*4a90*/  USHF.L.U32 UR35, UR16, 0x6, URZ ;  /* 0x0000000610237899 */ /* 0x000fe400080006ff */
[----:B------:R-:W-:Y:S02]  /*4aa0*/  USHF.L.U32 UR34, UR20, 0x7, URZ ;  /* 0x0000000714227899 */ /* 0x000fe400080006ff */
[----:B---3--:R-:W-:Y:S07]  /*4ab0*/  UIMAD.WIDE.U32 UR6, UR14, UR8, URZ ;  /* 0x000000080e0672a5 */ /* 0x008fee000f8e00ff */
[----:B------:R-:W-:Y:S01]  /*4ac0*/  @!UP2 UMOV UR4, UR7 ;  /* 0x000000070004ac82 */ /* 0x000fe20008000000 */
[----:B----4-:R-:W-:Y:S02]  /*4ad0*/  @!UP2 UISETP.NE.AND UP0, UPT, UR5, 0x1, UPT ;  /* 0x000000010500a88c */ /* 0x010fe4000bf05270 */
[----:B------:R-:W-:Y:S02]  /*4ae0*/  @!UP2 USHF.R.U32.HI UR4, URZ, UR9, UR4 ;  /* 0x00000009ff04a299 */ /* 0x000fe40008011604 */
[----:B------:R-:W-:Y:S02]  /*4af0*/  UIMAD.WIDE.U32 UR6, UR13, UR11, URZ ;  /* 0x0000000b0d0672a5 */ /* 0x000fe4000f8e00ff */
[----:B------:R-:W-:Y:S02]  /*4b00*/  @!UP2 USEL UR8, UR14, UR4, !UP0 ;  /* 0x000000040e08a287 */ /* 0x000fe4000c000000 */
[----:B------:R-:W-:Y:S03]  /*4b10*/  @!UP2 UISETP.NE.AND UP0, UPT, UR10, 0x1, UPT ;  /* 0x000000010a00a88c */ /* 0x000fe6000bf05270 */
[----:B------:R-:W-:Y:S02]  /*4b20*/  @!UP2 UMOV UR6, UR7 ;  /* 0x000000070006ac82 */ /* 0x000fe40008000000 */
[----:B------:R-:W3:Y:S02]  /*4b30*/  @!UP2 LDCU UR4, c[0x0][0xb20] ;  /* 0x00016400ff04a7ac */ /* 0x000ee40008000800 */
[----:B---3--:R-:W-:Y:S04]  /*4b40*/  @!UP2 USHF.R.U32.HI UR6, URZ, UR4, UR6 ;  /* 0x00000004ff06a299 */ /* 0x008fe80008011606 */
[----:B------:R-:W-:Y:S04]  /*4b50*/  @!UP2 USEL UR6, UR13, UR6, !UP0 ;  /* 0x000000060d06a287 */ /* 0x000fe8000c000000 */
[----:B------:R-:W-:Y:S02]  /*4b60*/  @!UP2 UIADD3 UR4, UPT, UPT, -UR8, UR6, URZ ;  /* 0x000000060804a290 */ /* 0x000fe4000fffe1ff */
[----:B------:R-:W-:Y:S02]  /*4b70*/  @!UP2 UIADD3 UR6, UPT, UPT, UR8, -UR6, URZ ;  /* 0x800000060806a290 */ /* 0x000fe4000fffe0ff */
[----:B------:R-:W-:Y:S02]  /*4b80*/  @!UP2 UIMAD UR14, UR4, UR5, UR14 ;  /* 0x00000005040ea2a4 */ /* 0x000fe4000f8e020e */
[----:B------:R-:W-:Y:S01]  /*4b90*/  @!UP2 UIMAD UR13, UR6, UR10, UR13 ;  /* 0x0000000a060da2a4 */ /* 0x000fe2000f8e020d */
[----:B------:R-:W-:Y:S11]  /*4ba0*/  BRA.U UP3, `(.L_x_81) ;  /* 0x0000000103107547 */ /* 0x000ff6000b800000 */
[----:B------:R-:W-:Y:S04]  /*4bb0*/  MOV R6, UR40 ;  /* 0x0000002800067c02 */ /* 0x000fe80008000f00 */
[----:B------:R-:W-:Y:S04]  /*4bc0*/  SHF.L.U32 R6, R6, 0x1f, RZ ;  /* 0x0000001f06067819 */ /* 0x000fe800000006ff */
[----:B------:R-:W3:Y:S02]  /*4bd0*/  SYNCS.PHASECHK.TRANS64.TRYWAIT P2, [UR21+0x88], R6 ;  /* 0x00008806ff0075a7 */ /* 0x000ee40008041115 */
[----:B---3--:R-:W-:Y:S05]  /*4be0*/  @!P2 BRA `(.L_x_82) ;  /* 0x000000480080a947 */ /* 0x008fea0003800000 */
.L_x_81:
[----:B------:R-:W-:Y:S05]  /*4bf0*/  @!P1 BRA `(.L_x_83) ;  /* 0x0000000000309947 */ /* 0x000fea0003800000 */
[----:B------:R-:W-:Y:S01]  /*4c00*/  ISETP.NE.U32.AND P1, PT, R2, RZ, PT ;  /* 0x000000ff0200720c */ /* 0x000fe20003f25070 */
[----:B------:R-:W3:Y:S01]  /*4c10*/  LDCU.64 UR4, c[0x0][0x358] ;  /* 0x00006b00ff0477ac */ /* 0x000ee20008000a00 */
[----:B------:R-:W-:Y:S02]  /*4c20*/  IMAD.MOV.U32 R53, RZ, RZ, 0x1 ;  /* 0x00000001ff357424 */ /* 0x000fe400078e00ff */
[----:B------:R-:W-:Y:S11]  /*4c30*/  ISETP.NE.AND.EX P1, PT, R3, RZ, PT, P1 ;  /* 0x000000ff0300720c */ /* 0x000ff60003f25310 */
[----:B------:R-:W-:Y:S02]  /*4c40*/  @!UPT UIADD3 URZ, UPT, UPT, URZ, URZ, URZ ;  /* 0x000000fffffff290 */ /* 0x000fe4000fffe0ff */
[----:B------:R-:W4:Y:S01]  /*4c50*/  @P1 LDC.64 R10, c[0x0][0x888] ;  /* 0x00022200ff0a1b82 */ /* 0x000f220000000a00 */
[----:B-1----:R-:W-:Y:S04]  /*4c60*/  @P1 IMAD R0, R4, UR36, RZ ;  /* 0x0000002404001c24 */ /* 0x002fe8000f8e02ff */
[----:B----4-:R-:W-:Y:S04]  /*4c70*/  @P1 IMAD.WIDE R10, R0, 0x4, R10 ;  /* 0x00000004000a1825 */ /* 0x010fe800078e020a */
[----:B------:R-:W-:Y:S01]  /*4c80*/  HFMA2 R0, -RZ, RZ, 0, 5.9604644775390625e-08 ;  /* 0x00000001ff007431 */ /* 0x000fe200000001ff */
[----:B---3-5:R3:W5:Y:S04]  /*4c90*/  @P1 LDG.E R27, desc[UR4][R10.64] ;  /* 0x000000040a1b1981 */ /* 0x028768000c1e1900 */
[----:B------:R-:W-:Y:S01]  /*4ca0*/  @!P1 PRMT R53, R0, 0x7610, R53 ;  /* 0x0000761000359816 */ /* 0x000fe20000000035 */
[----:B---3--:R-:W4:Y:S06]  /*4cb0*/  @!P1 LDC R27, c[0x0][0x880] ;  /* 0x00022000ff1b9b82 */ /* 0x008f2c0000000800 */
.L_x_83:
[----:B----45:R-:W-:Y:S01]  /*4cc0*/  @!P0 FSETP.EQ.AND P1, PT, R27, RZ, PT ;  /* 0x000000ff1b00820b */ /* 0x030fe20003f22000 */
[----:B------:R-:W-:Y:S01]  /*4cd0*/  @!UPT UIADD3 URZ, UPT, UPT, URZ, URZ, URZ ;  /* 0x000000fffffff290 */ /* 0x000fe2000fffe0ff */
[----:B------:R-:W-:Y:S11]  /*4ce0*/  @!P0 BRA `(.L_x_84) ;  /* 0x0000000000188947 */ /* 0x000ff60003800000 */
[----:B------:R-:W-:Y:S02]  /*4cf0*/  LOP3.LUT P0, RZ, R53, 0xff, RZ, 0xc0, !PT ;  /* 0x000000ff35ff7812 */ /* 0x000fe4000780c0ff */
[----:B------:R-:W-:Y:S04]  /*4d00*/  ISETP.NE.U32.AND P1, PT, R2, RZ, PT ;  /* 0x000000ff0200720c */ /* 0x000fe80003f25070 */
[----:B------:R-:W-:Y:S04]  /*4d10*/  ISETP.NE.AND.EX P1, PT, R3, RZ, PT, P1 ;  /* 0x000000ff0300720c */ /* 0x000fe80003f25310 */
[----:B------:R-:W-:Y:S03]  /*4d20*/  PLOP3.LUT P1, PT, P1, PT, PT, 0x8, 0x80 ;  /* 0x000000000080781c */ /* 0x000fe60000f2e170 */
[----:B------:R-:W-:Y:S11]  /*4d30*/  @P0 FSETP.EQ.AND P1, PT, R27, RZ, PT ;  /* 0x000000ff1b00020b */ /* 0x000ff60003f22000 */
[----:B------:R-:W-:Y:S02]  /*4d40*/  @!UPT UIADD3 URZ, UPT, UPT, URZ, URZ, URZ ;  /* 0x000000fffffff290 */ /* 0x000fe4000fffe0ff */
.L_x_84:
[----:B------:R-:W3:Y:S01]  /*4d50*/  SYNCS.PHASECHK.TRANS64.TRYWAIT P2, [UR21+0x60], R9 ;  /* 0x00006009ff0075a7 */ /* 0x000ee20008041115 */
[----:B------:R-:W-:Y:S04]  /*4d60*/  ELECT P0, URZ, PT ;  /* 0x0000000000ff782f */ /* 0x000fe80003800000 */
[----:B------:R-:W-:Y:S11]  /*4d70*/  PLOP3.LUT P1, PT, P1, P0, PT, 0xf2, 0x2f ;  /* 0x00000000002f781c */ /* 0x000ff60000f21e72 */
[----:B------:R-:W-:Y:S02]  /*4d80*/  @!UPT UIADD3 URZ, UPT, UPT, URZ, URZ, URZ ;  /* 0x000000fffffff290 */ /* 0x000fe4000fffe0ff */
[----:B------:R-:W-:Y:S05]  /*4d90*/  @!P1 IADD3 R8, P0, PT, R16, 0x580, RZ ;  /* 0x0000058010089810 */ /* 0x000fea0007f1e0ff */
[----:B-1----:R-:W-:Y:S01]  /*4da0*/  @!P1 IMAD.X R6, RZ, RZ, R17, P0 ;  /* 0x000000ffff069224 */ /* 0x002fe200000e0611 */
[----:B---3--:R-:W-:Y:S07]  /*4db0*/  @!P2 BRA `(.L_x_85) ;  /* 0x000000480024a947 */ /* 0x008fee0003800000 */
.L_x_172:
[----:B------:R-:W-:Y:S01]  /*4dc0*/  @!P1 R2UR UR5, R8 ;  /* 0x00000000080592ca */ /* 0x000fe200000e0000 */
[----:B------:R-:W-:Y:S01]  /*4dd0*/  VOTEU.ALL UP0, P1 ;  /* 0x0000000000ff7886 */ /* 0x000fe20000800000 */
[----:B------:R-:W-:Y:S01]  /*4de0*/  @!P1 R2UR UR4, R6 ;  /* 0x00000000060492ca */ /* 0x000fe200000e0000 */
[----:B-1----:R-:W-:Y:S01]  /*4df0*/  @!P1 IMAD.MOV.U32 R0, RZ, RZ, 0x2000 ;  /* 0x00002000ff009424 */ /* 0x002fe200078e00ff */
[----:B------:R-:W-:Y:S01]  /*4e00*/  UMOV UR8, 0x0 ;  /* 0x0000000000087882 */ /* 0x000fe20000000000 */
[----:B------:R-:W-:Y:S01]  /*4e10*/  UMOV UR9, 0x10000000 ;  /* 0x1000000000097882 */ /* 0x000fe20000000000 */
[----:B------:R-:W-:Y:S01]  /*4e20*/  @!UP0 UIADD3 UR32, UPT, UPT, UR21, 0x400, URZ ;  /* 0x0000040015208890 */ /* 0x000fe2000fffe0ff */
[----:B------:R-:W-:Y:S01]  /*4e30*/  @!P1 IADD3 R8, P0, PT, R16, 0x580, RZ ;  /* 0x0000058010089810 */ /* 0x000fe20007f1e0ff */
[----:B------:R-:W-:Y:S01]  /*4e40*/  VOTEU.ALL UP0, P1 ;  /* 0x0000000000ff7886 */ /* 0x000fe20000800000 */
[----:B------:R-:W-:Y:S03]  /*4e50*/  UPRMT UR6, UR52, 0x654, UR33 ;  /* 0x0000065434067896 */ /* 0x000fe60008000021 */
[----:B------:R-:W-:Y:S02]  /*4e60*/  @!P1 IMAD.X R6, RZ, RZ, R17, P0 ;  /* 0x000000ffff069224 */ /* 0x000fe400000e0611 */
[----:B------:R-:W-:Y:S02]  /*4e70*/  IMAD.U32 R10, RZ, RZ, UR5 ;  /* 0x00000005ff0a7e24 */ /* 0x000fe4000f8e00ff */
[----:B------:R-:W-:Y:S03]  /*4e80*/  IMAD.U32 R11, RZ, RZ, UR4 ;  /* 0x00000004ff0b7e24 */ /* 0x000fe6000f8e00ff */
[----:B------:R-:W-:Y:S02]  /*4e90*/  @!P1 R2UR UR4, R10 ;  /* 0x000000000a0492ca */ /* 0x000fe400000e0000 */
[----:B------:R-:W-:Y:S11]  /*4ea0*/  @!P1 R2UR UR5, R11 ;  /* 0x000000000b0592ca */ /* 0x000ff600000e0000 */
[----:B------:R-:W-:Y:S02]  /*4eb0*/  @!UPT UIADD3 URZ, UPT, UPT, URZ, URZ, URZ ;  /* 0x000000fffffff290 */ /* 0x000fe4000fffe0ff */
[----:B------:R1:W-:Y:S01]  /*4ec0*/  @!UP0 UTMALDG.3D [UR32], [UR4], desc[UR8] ;  /* 0x00000820040085b4 */ /* 0x0003e20008011000 */
[----:B------:R1:W-:Y:S01]  /*4ed0*/  @!P1 SYNCS.ARRIVE.TRANS64.RED.A0TR RZ, [UR21+0x40], R0 ;  /* 0x00004000ffff99a7 */ /* 0x0003e20008300415 */
[----:B------:R-:W-:Y:S01]  /*4ee0*/  SYNCS.ARRIVE.TRANS64.RED.A1T0 RZ, [UR6], RZ ;  /* 0x000000ffffff79a7 */ /* 0x000fe20008100406 */
[----:B------:R-:W3:Y:S02]  /*4ef0*/  SYNCS.PHASECHK.TRANS64.TRYWAIT P2, [UR21+0x68], R9 ;  /* 0x00006809ff0075a7 */ /* 0x000ee40008041115 */
[----:B-1-3--:R-:W-:Y:S05]  /*4f00*/  @!P2 BRA `(.L_x_86) ;  /* 0x0000004400e8a947 */ /* 0x00afea0003800000 */
.L_x_174:
        /* <DEDUP_REMOVED lines=8> */
[----:B------:R-:W-:Y:S01]  /*4f90*/  @!UP0 UIADD3 UR24, UPT, UPT, UR21, 0x2400, URZ ;  /* 0x0000240015188890 */ /* 0x000fe2000fffe0ff */
[----:B------:R-:W-:Y:S01]  /*4fa0*/  VOTEU.ALL UP0, P1 ;  /* 0x0000000000ff7886 */ /* 0x000fe20000800000 */
[----:B------:R-:W-:Y:S01]  /*4fb0*/  UMOV UR27, UR35 ;  /* 0x00000023001b7c82 */ /* 0x000fe20008000000 */
[----:B------:R-:W-:Y:S02]  /*4fc0*/  UMOV UR28, UR36 ;  /* 0x00000024001c7c82 */ /* 0x000fe40008000000 */
[----:B------:R-:W-:Y:S01]  /*4fd0*/  IMAD.U32 R10, RZ, RZ, UR5 ;  /* 0x00000005ff0a7e24 */ /* 0x000fe2000f8e00ff */
[----:B------:R-:W-:Y:S01]  /*4fe0*/  UPRMT UR6, UR52, 0x654, UR25 ;  /* 0x0000065434067896 */ /* 0x000fe20008000019 */
[----:B------:R-:W-:Y:S02]  /*4ff0*/  IMAD.U32 R11, RZ, RZ, UR4 ;  /* 0x00000004ff0b7e24 */ /* 0x000fe4000f8e00ff */
[----:B------:R-:W-:Y:S01]  /*5000*/  @!P1 IMAD.X R6, RZ, RZ, R17, P0 ;  /* 0x000000ffff069224 */ /* 0x000fe200000e0611 */
        /* <DEDUP_REMOVED lines=8> */
.L_x_176:
[----:B------:R-:W-:Y:S01]  /*5090*/  @!P1 R2UR UR5, R8 ;  /* 0x00000000080592ca */ /* 0x000fe200000e0000 */
[----:B------:R-:W-:Y:S01]  /*50a0*/  VOTEU.ALL UP0, P1 ;  /* 0x0000000000ff7886 */ /* 0x000fe20000800000 */
[----:B------:R-:W-:Y:S01]  /*50b0*/  @!P1 R2UR UR4, R6 ;  /* 0x00000000060492ca */ /* 0x000fe200000e0000 */
[----:B-1----:R-:W-:Y:S01]  /*50c0*/  @!P1 IMAD.MOV.U32 R0, RZ, RZ, 0x2000 ;  /* 0x00002000ff009424 */ /* 0x002fe200078e00ff */
[----:B------:R-:W-:Y:S01]  /*50d0*/  UMOV UR8, 0x0 ;  /* 0x0000000000087882 */ /* 0x000fe20000000000 */
[----:B------:R-:W-:Y:S01]  /*50e0*/  UMOV UR9, 0x10000000 ;  /* 0x1000000000097882 */ /* 0x000fe20000000000 */
[----:B------:R-:W-:Y:S01]  /*50f0*/  @!UP0 UIADD3 UR18, UPT, UPT, UR34, 0x40, URZ ;  /* 0x0000004022128890 */ /* 0x000fe2000fffe0ff */
[----:B------:R-:W-:Y:S01]  /*5100*/  VIADD R14, R14, 0x1 ;  /* 0x000000010e0e7836 */ /* 0x000fe20000000000 */
[----:B------:R-:W-:Y:S01]  /*5110*/  @!UP0 UIADD3 UR16, UPT, UPT, UR21, 0x4400, URZ ;  /* 0x0000440015108890 */ /* 0x000fe2000fffe0ff */
[----:B------:R-:W-:Y:S01]  /*5120*/  VOTEU.ALL UP0, P1 ;  /* 0x0000000000ff7886 */ /* 0x000fe20000800000 */
[----:B------:R-:W-:Y:S01]  /*5130*/  UMOV UR19, UR35 ;  /* 0x0000002300137c82 */ /* 0x000fe20008000000 */
[----:B------:R-:W-:Y:S02]  /*5140*/  UMOV UR20, UR36 ;  /* 0x0000002400147c82 */ /* 0x000fe40008000000 */
[----:B------:R-:W-:Y:S01]  /*5150*/  IMAD.U32 R10, RZ, RZ, UR5 ;  /* 0x00000005ff0a7e24 */ /* 0x000fe2000f8e00ff */
[----:B------:R-:W-:Y:S01]  /*5160*/  UPRMT UR6, UR52, 0x654, UR17 ;  /* 0x0000065434067896 */ /* 0x000fe20008000011 */
        /* <DEDUP_REMOVED lines=9> */
.L_x_178:
[----:B------:R-:W-:Y:S01]  /*5200*/  @!P1 IADD3 R6, P0, PT, R16, 0x580, RZ ;  /* 0x0000058010069810 */ /* 0x000fe20007f1e0ff */
[----:B------:R-:W-:Y:S01]  /*5210*/  VOTEU.ALL UP0, P1 ;  /* 0x0000000000ff7886 */ /* 0x000fe20000800000 */
[----:B------:R-:W-:Y:S01]  /*5220*/  UMOV UR6, 0x0 ;  /* 0x0000000000067882 */ /* 0x000fe20000000000 */
[----:B------:R-:W-:Y:S01]  /*5230*/  UMOV UR7, 0x10000000 ;  /* 0x1000000000077882 */ /* 0x000fe20000000000 */
[----:B------:R-:W-:Y:S01]  /*5240*/  @!P1 R2UR UR5, R6 ;  /* 0x00000000060592ca */ /* 0x000fe200000e0000 */
[----:B-1----:R-:W-:Y:S01]  /*5250*/  @!P1 IMAD.X R0, RZ, RZ, R17, P0 ;  /* 0x000000ffff009224 */ /* 0x002fe200000e0611 */
[----:B------:R-:W-:Y:S01]  /*5260*/  @!UP0 UIADD3 UR10, UPT, UPT, UR34, 0x60, URZ ;  /* 0x00000060220a8890 */ /* 0x000fe2000fffe0ff */
[----:B------:R-:W-:Y:S01]  /*5270*/  R2UR UR16, R55 ;  /* 0x00000000371072ca */ /* 0x000fe200000e0000 */
[----:B------:R-:W-:Y:S01]  /*5280*/  @!UP0 UIADD3 UR8, UPT, UPT, UR21, 0x6400, URZ ;  /* 0x0000640015088890 */ /* 0x000fe2000fffe0ff */
[----:B------:R-:W-:Y:S01]  /*5290*/  ISETP.NE.AND P0, PT, R14, 0x2, PT ;  /* 0x000000020e00780c */ /* 0x000fe20003f05270 */
[----:B------:R-:W-:Y:S01]  /*52a0*/  @!UP0 UIADD3 UR9, UPT, UPT, UR21, 0x58, URZ ;  /* 0x0000005815098890 */ /* 0x000fe2000fffe0ff */
[----:B------:R-:W-:Y:S01]  /*52b0*/  @!P1 R2UR UR4, R0 ;  /* 0x00000000000492ca */ /* 0x000fe200000e0000 */
[----:B------:R-:W-:Y:S01]  /*52c0*/  VOTEU.ALL UP0, P1 ;  /* 0x0000000000ff7886 */ /* 0x000fe20000800000 */
[----:B------:R-:W-:Y:S01]  /*52d0*/  UMOV UR11, UR35 ;  /* 0x00000023000b7c82 */ /* 0x000fe20008000000 */
[----:B------:R-:W-:Y:S01]  /*52e0*/  UMOV UR12, UR36 ;  /* 0x00000024000c7c82 */ /* 0x000fe20008000000 */
[----:B------:R-:W-:Y:S01]  /*52f0*/  SEL R0, RZ, 0x1, P0 ;  /* 0x00000001ff007807 */ /* 0x000fe20000000000 */
[----:B------:R-:W-:Y:S01]  /*5300*/  UPLOP3.LUT UP3, UPT, UPT, UPT, UPT, 0x80, 0x8 ;  /* 0x000000000008789c */ /* 0x000fe20003f6f070 */
[----:B------:R-:W-:Y:S01]  /*5310*/  IMAD.U32 R8, RZ, RZ, UR5 ;  /* 0x00000005ff087e24 */ /* 0x000fe2000f8e00ff */
[----:B------:R-:W-:Y:S01]  /*5320*/  LOP3.LUT R15, R15, 0x1, RZ, 0x3c, !PT ;  /* 0x000000010f0f7812 */ /* 0x000fe200078e3cff */
[----:B------:R-:W-:Y:S01]  /*5330*/  UMOV UR36, UR29 ;  /* 0x0000001d00247c82 */ /* 0x000fe20008000000 */
[----:B------:R-:W-:Y:S01]  /*5340*/  LOP3.LUT R13, R13, R0, RZ, 0x3c, !PT ;  /* 0x000000000d0d7212 */ /* 0x000fe200078e3cff */
[----:B------:R-:W-:Y:S01]  /*5350*/  UIADD3 UR20, UPT, UPT, UR13, UR16, URZ ;  /* 0x000000100d147290 */ /* 0x000fe2000fffe0ff */
[----:B------:R-:W-:Y:S01]  /*5360*/  SEL R14, R14, RZ, P0 ;  /* 0x000000ff0e0e7207 */ /* 0x000fe20000000000 */
[----:B------:R-:W-:Y:S01]  /*5370*/  UIADD3 UR16, UPT, UPT, UR14, UR63, URZ ;  /* 0x0000003f0e107290 */ /* 0x000fe2000fffe0ff */
[----:B------:R-:W-:Y:S01]  /*5380*/  IMAD.U32 R9, RZ, RZ, UR4 ;  /* 0x00000004ff097e24 */ /* 0x000fe2000f8e00ff */
[----:B------:R-:W-:Y:S04]  /*5390*/  @!P1 R2UR UR4, R8 ;  /* 0x00000000080492ca */ /* 0x000fe800000e0000 */
[----:B------:R-:W-:Y:S11]  /*53a0*/  @!P1 R2UR UR5, R9 ;  /* 0x00000000090592ca */ /* 0x000ff600000e0000 */
[----:B------:R-:W-:Y:S02]  /*53b0*/  @!UPT UIADD3 URZ, UPT, UPT, URZ, URZ, URZ ;  /* 0x000000fffffff290 */ /* 0x000fe4000fffe0ff */
[----:B------:R3:W-:Y:S01]  /*53c0*/  @!UP0 UTMALDG.3D [UR8], [UR4], desc[UR6] ;  /* 0x00000608040085b4 */ /* 0x0007e20008011000 */
[----:B------:R3:W-:Y:S01]  /*53d0*/  @!P1 SYNCS.ARRIVE.TRANS64.RED.A0TR RZ, [UR21+0x58], R7 ;  /* 0x00005807ffff99a7 */ /* 0x0007e20008300415 */
[----:B------:R-:W-:Y:S01]  /*53e0*/  SYNCS.ARRIVE.TRANS64.RED.A1T0 RZ, [UR37], RZ ;  /* 0x000000ffffff79a7 */ /* 0x000fe20008100425 */
[----:B------:R-:W-:Y:S05]  /*53f0*/  BRA.U UP1, `(.L_x_89) ;  /* 0xfffffff101687547 */ /* 0x000fea000b83ffff */
[----:B------:R-:W-:-:S04]  /*5400*/  SHF.L.U32 R2, R15, 0x1f, RZ ;  /* 0x0000001f0f027819 */ /* 0x000fc800000006ff */
[----:B------:R-:W1:Y:S02]  /*5410*/  SYNCS.PHASECHK.TRANS64.TRYWAIT P0, [UR21+0x60], R2 ;  /* 0x00006002ff0075a7 */ /* 0x000e640008001115 */
[----:B-1----:R-:W-:Y:S05]  /*5420*/  @!P0 BRA `(.L_x_90) ;  /* 0x0000004000e88947 */ /* 0x002fea0003800000 */
.L_x_180:
[----:B------:R-:W4:Y:S02]  /*5430*/  SYNCS.PHASECHK.TRANS64.TRYWAIT P0, [UR21+0x68], R2 ;  /* 0x00006802ff0075a7 */ /* 0x000f240008001115 */
[----:B----4-:R-:W-:Y:S05]  /*5440*/  @!P0 BRA `(.L_x_91) ;  /* 0x0000004000f88947 */ /* 0x010fea0003800000 */
.L_x_182:
[----:B------:R-:W4:Y:S02]  /*5450*/  SYNCS.PHASECHK.TRANS64.TRYWAIT P0, [UR21+0x70], R2 ;  /* 0x00007002ff0075a7 */ /* 0x000f240008001115 */
[----:B----4-:R-:W-:Y:S05]  /*5460*/  @!P0 BRA `(.L_x_92) ;  /* 0x0000004400088947 */ /* 0x010fea0003800000 */
.L_x_184:
[----:B-1----:R-:W-:-:S07]  /*5470*/  MOV R0, UR21 ;  /* 0x0000001500007c02 */ /* 0x002fce0008000f00 */
.L_x_93:
[----:B-1----:R-:W-:-:S04]  /*5480*/  SHF.L.U32 R2, R15, 0x1f, RZ ;  /* 0x0000001f0f027819 */ /* 0x002fc800000006ff */
[----:B------:R1:W4:Y:S03]  /*5490*/  SYNCS.PHASECHK.TRANS64.TRYWAIT P0, [R0+URZ+0x78], R2 ;  /* 0x00007802000075a7 */ /* 0x00032600080011ff */
[----:B----4-:R-:W-:Y:S05]  /*54a0*/  @!P0 NANOSLEEP.SYNCS 0x989680 ;  /* 0x009896800000895d */ /* 0x010fea0003900000 */
[----:B------:R-:W4:Y:S02]  /*54b0*/  @!P0 SYNCS.PHASECHK.TRANS64 P0, [R0+URZ+0x78], R2 ;  /* 0x00007802000085a7 */ /* 0x000f2400080010ff */
[----:B--234-:R-:W-:Y:S05]  /*54c0*/  @P0 EXIT ;  /* 0x000000000000094d */ /* 0x01cfea0003800000 */
[----:B------:R-:W-:Y:S05]  /*54d0*/  BRA `(.L_x_93) ;  /* 0xfffffffc00e87947 */ /* 0x000fea000383ffff */
.L_x_78:
[----:B------:R-:W-:-:S06]  /*54e0*/  UISETP.GE.AND UP0, UPT, UR17, 0x4, UPT ;  /* 0x000000041100788c */ /* 0x000fcc000bf06270 */
[----:B------:R-:W-:-:S13]  /*54f0*/  PLOP3.LUT P0, PT, PT, PT, UP0, 0x80, 0x8 ;  /* 0x000000000008781c */ /* 0x000fda0003f0f008 */
[----:B-1----:R-:W-:Y:S05]  /*5500*/  @!P0 EXIT ;  /* 0x000000000000894d */ /* 0x002fea0003800000 */
[----:B------:R-:W-:Y:S01]  /*5510*/  BAR.SYNC.DEFER_BLOCKING 0x6, 0xa0 ;  /* 0x0182800000007b1d */ /* 0x000fe20000010000 */
[C---:B------:R-:W-:Y:S01]  /*5520*/  IMAD.SHL.U32 R6, R65.reuse, 0x20, RZ ;  /* 0x0000002041067824 */ /* 0x040fe200078e00ff */
[C---:B------:R-:W-:Y:S01]  /*5530*/  R2P PR, R65.reuse, 0x6 ;  /* 0x0000000641007804 */ /* 0x040fe20000000000 */
[C---:B------:R-:W-:Y:S01]  /*5540*/  IMAD.SHL.U32 R2, R65.reuse, 0x4, RZ ;  /* 0x0000000441027824 */ /* 0x040fe200078e00ff */
[----:B------:R-:W-:Y:S01]  /*5550*/  CS2R R60, SRZ ;  /* 0x00000000003c7805 */ /* 0x000fe2000001ff00 */
[C---:B------:R-:W-:Y:S01]  /*5560*/  IMAD.U32 R23, R65.reuse, 0x10000, RZ ;  /* 0x0001000041177824 */ /* 0x040fe200078e00ff */
[----:B------:R-:W-:Y:S01]  /*5570*/  UMOV UR44, 0x400 ;  /* 0x00000400002c7882 */ /* 0x000fe20000000000 */
[----:B------:R-:W1:Y:S01]  /*5580*/  LDCU.64 UR4, c[0x0][0x890] ;  /* 0x00011200ff0477ac */ /* 0x000e620008000a00 */
[----:B------:R-:W2:Y:S01]  /*5590*/  LDC.64 R50, c[0x0][0x8b0] ;  /* 0x00022c00ff327b82 */ /* 0x000ea20000000a00 */
[C---:B------:R-:W-:Y:S01]  /*55a0*/  LOP3.LUT R3, R6.reuse, 0xe0, RZ, 0xc0, !PT ;  /* 0x000000e006037812 */ /* 0x040fe200078ec0ff */
[----:B------:R-:W-:Y:S01]  /*55b0*/  IMAD.SHL.U32 R52, R65, 0x10, RZ ;  /* 0x0000001041347824 */ /* 0x000fe200078e00ff */
[----:B------:R-:W-:Y:S01]  /*55c0*/  ULEA UR44, UR52, UR44, 0x18 ;  /* 0x0000002c342c7291 */ /* 0x000fe2000f8ec0ff */
[----:B------:R-:W-:Y:S01]  /*55d0*/  LOP3.LUT R6, R6, 0x100, RZ, 0xc0, !PT ;  /* 0x0000010006067812 */ /* 0x000fe200078ec0ff */
[----:B------:R-:W-:Y:S01]  /*55e0*/  IMAD.MOV.U32 R64, RZ, RZ, 0x10 ;  /* 0x00000010ff407424 */ /* 0x000fe200078e00ff */
[----:B------:R-:W-:Y:S01]  /*55f0*/  LOP3.LUT R2, R3, 0x1c, R2, 0xf8, !PT ;  /* 0x0000001c03027812 */ /* 0x000fe200078ef802 */
[----:B------:R-:W-:Y:S01]  /*5600*/  IMAD.MOV.U32 R63, RZ, RZ, 0x20 ;  /* 0x00000020ff3f7424 */ /* 0x000fe200078e00ff */
[----:B------:R-:W3:Y:S01]  /*5610*/  LDC.64 R48, c[0x0][0x8a8] ;  /* 0x00022a00ff307b82 */ /* 0x000ee20000000a00 */
[----:B------:R-:W-:Y:S01]  /*5620*/  SHF.R.U32.HI R3, RZ, 0x2, R65 ;  /* 0x00000002ff037819 */ /* 0x000fe20000011641 */
[----:B------:R-:W-:Y:S01]  /*5630*/  IMAD.MOV.U32 R62, RZ, RZ, 0x1 ;  /* 0x00000001ff3e7424 */ /* 0x000fe200078e00ff */
[----:B------:R-:W-:Y:S01]  /*5640*/  LOP3.LUT R23, R23, 0x600000, RZ, 0xc0, !PT ;  /* 0x0060000017177812 */ /* 0x000fe200078ec0ff */
[----:B------:R-:W-:Y:S01]  /*5650*/  IMAD.MOV.U32 R22, RZ, RZ, RZ ;  /* 0x000000ffff167224 */ /* 0x000fe200078e00ff */
[----:B------:R-:W-:Y:S01]  /*5660*/  LOP3.LUT R52, R6, 0x600, R52, 0xf8, !PT ;  /* 0x0000060006347812 */ /* 0x000fe200078ef834 */
[----:B------:R-:W-:Y:S01]  /*5670*/  IMAD.MOV.U32 R59, RZ, RZ, RZ ;  /* 0x000000ffff3b7224 */ /* 0x000fe200078e00ff */
[----:B------:R-:W-:Y:S01]  /*5680*/  LOP3.LUT R2, R2, 0x4, R3, 0x78, !PT ;  /* 0x0000000402027812 */ /* 0x000fe200078e7803 */
[----:B------:R-:W4:Y:S01]  /*5690*/  LDS R0, [UR44+0x140] ;  /* 0x0001402cff007984 */ /* 0x000f220008000800 */
[----:B-1----:R-:W-:Y:S01]  /*56a0*/  IMAD.U32 R67, RZ, RZ, UR4 ;  /* 0x00000004ff437e24 */ /* 0x002fe2000f8e00ff */
[----:B------:R-:W-:Y:S01]  /*56b0*/  UIADD3 UR4, UPT, UPT, UR44, 0x400, URZ ;  /* 0x000004002c047890 */ /* 0x000fe2000fffe0ff */
[----:B------:R-:W-:Y:S01]  /*56c0*/  LOP3.LUT R52, R52, R2, RZ, 0xfc, !PT ;  /* 0x0000000234347212 */ /* 0x000fe200078efcff */
[----:B------:R-:W-:Y:S01]  /*56d0*/  IMAD.U32 R66, RZ, RZ, UR5 ;  /* 0x00000005ff427e24 */ /* 0x000fe2000f8e00ff */
[----:B------:R-:W-:Y:S01]  /*56e0*/  LOP3.LUT R65, R65, 0x60, RZ, 0xc0, !PT ;  /* 0x0000006041417812 */ /* 0x000fe200078ec0ff */
[----:B------:R-:W1:Y:S01]  /*56f0*/  LDCU UR60, c[0x0][0x370] ;  /* 0x00006e00ff3c77ac */ /* 0x000e620008000800 */
[----:B------:R-:W-:Y:S01]  /*5700*/  SEL R64, R64, 0xfffffff0, !P2 ;  /* 0xfffffff040407807 */ /* 0x000fe20005000000 */
[----:B------:R-:W-:Y:S01]  /*5710*/  IMAD.U32 R57, RZ, RZ, UR4 ;  /* 0x00000004ff397e24 */ /* 0x000fe2000f8e00ff */
[----:B------:R-:W-:Y:S01]  /*5720*/  SEL R63, R63, 0xffffffe0, !P1 ;  /* 0xffffffe03f3f7807 */ /* 0x000fe20004800000 */
[----:B------:R-:W1:Y:S01]  /*5730*/  LDCU UR43, c[0x0][0xb0c] ;  /* 0x00016180ff2b77ac */ /* 0x000e620008000800 */
[----:B------:R-:W1:Y:S01]  /*5740*/  LDCU UR39, c[0x0][0xb30] ;  /* 0x00016600ff2777ac */ /* 0x000e620008000800 */
[----:B------:R-:W1:Y:S01]  /*5750*/  LDCU.64 UR54, c[0x0][0x888] ;  /* 0x00011100ff3677ac */ /* 0x000e620008000a00 */
[----:B------:R-:W1:Y:S01]  /*5760*/  LDCU.64 UR40, c[0x0][0xb28] ;  /* 0x00016500ff2877ac */ /* 0x000e620008000a00 */
[----:B------:R-:W1:Y:S01]  /*5770*/  LDCU.128 UR56, c[0x0][0xb10] ;  /* 0x00016200ff3877ac */ /* 0x000e620008000c00 */
[----:B------:R-:W1:Y:S01]  /*5780*/  LDCU UR53, c[0x0][0x374] ;  /* 0x00006e80ff3577ac */ /* 0x000e620008000800 */
[----:B------:R-:W-:Y:S01]  /*5790*/  UMOV UR47, URZ ;  /* 0x000000ff002f7c82 */ /* 0x000fe20008000000 */
[----:B------:R-:W-:Y:S01]  /*57a0*/  UMOV UR46, URZ ;  /* 0x000000ff002e7c82 */ /* 0x000fe20008000000 */
[----:B-1234-:R-:W-:-:S07]  /*57b0*/  IMAD.IADD R23, R0, 0x1, R23 ;  /* 0x0000000100177824 */ /* 0x01efce00078e0217 */
.L_x_137:
[C---:B------:R-:W-:Y:S02]  /*57c0*/  LEA R3, R59.reuse, UR44, 0x3 ;  /* 0x0000002c3b037c11 */ /* 0x040fe4000f8e18ff */
[----:B------:R-:W-:Y:S02]  /*57d0*/  SHF.L.U32 R0, R60, 0x1f, RZ ;  /* 0x0000001f3c007819 */ /* 0x000fe400000006ff */
[----:B-1----:R-:W-:Y:S02]  /*57e0*/  LEA R4, R59, UR44, 0x4 ;  /* 0x0000002c3b047c11 */ /* 0x002fe4000f8e20ff */
[----:B------:R-:W1:Y:S02]  /*57f0*/  SYNCS.PHASECHK.TRANS64.TRYWAIT P0, [R3+URZ+0x90], R0 ;  /* 0x00009000030075a7 */ /* 0x000e6400080011ff */
[----:B-1----:R-:W-:Y:S05]  /*5800*/  @!P0 BRA `(.L_x_94) ;  /* 0x0000004000388947 */ /* 0x002fea0003800000 */
.L_x_185:
[----:B------:R-:W2:Y:S01]  /*5810*/  LDS.128 R4, [R4+0x120] ;  /* 0x0001200004047984 */ /* 0x000ea20000000c00 */
[----:B------:R-:W-:Y:S01]  /*5820*/  UISETP.GE.AND UP0, UPT, UR42, 0x1, UPT ;  /* 0x000000012a00788c */ /* 0x000fe2000bf06270 */
[----:B------:R-:W-:Y:S01]  /*5830*/  @!PT LDS RZ, [RZ] ;  /* 0x00000000fffff984 */ /* 0x000fe20000000800 */
[----:B------:R-:W-:Y:S01]  /*5840*/  @!PT LDS RZ, [RZ] ;  /* 0x00000000fffff984 */ /* 0x000fe20000000800 */
[----:B------:R-:W-:Y:S01]  /*5850*/  @!PT LDS RZ, [RZ] ;  /* 0x00000000fffff984 */ /* 0x000fe20000000800 */
[----:B------:R-:W-:Y:S01]  /*5860*/  @!PT LDS RZ, [RZ] ;  /* 0x00000000fffff984 */ /* 0x000fe20000000800 */
[----:B------:R3:W-:Y:S06]  /*5870*/  MEMBAR.ALL.CTA ;  /* 0x0000000000007992 */ /* 0x0007ec0000008000 */
[----:B---3--:R-:W3:Y:S01]  /*5880*/  FENCE.VIEW.ASYNC.S ;  /* 0x00000000000073c6 */ /* 0x008ee20000000000 */
[----:B--2---:R-:W-:Y:S11]  /*5890*/  LOP3.LUT P0, RZ, R6, 0x1, RZ, 0xc0, !PT ;  /* 0x0000000106ff7812 */ /* 0x004ff6000780c0ff */
[----:B------:R-:W-:Y:S02]  /*58a0*/  @!UPT UIADD3 URZ, UPT, UPT, URZ, URZ, URZ ;  /* 0x000000fffffff290 */ /* 0x000fe4000fffe0ff */
[----:B---3--:R-:W-:Y:S01]  /*58b0*/  VOTEU.ANY UP1, P0 ;  /* 0x0000000000ff7886 */ /* 0x008fe20000020100 */
[----:B------:R-:W-:Y:S01]  /*58c0*/  PLOP3.LUT P0, PT, PT, PT, UP1, 0x80, 0x8 ;  /* 0x000000000008781c */ /* 0x000fe20003f0f018 */
[----:B------:R-:W-:Y:S11]  /*58d0*/  UP2UR UR62, UPR, URZ, 0x2 ;  /* 0x00000002ff3e7883 */ /* 0x000ff60008000000 */
[----:B------:R-:W-:Y:S01]  /*58e0*/  @!UPT UIADD3 URZ, UPT, UPT, URZ, URZ, URZ ;  /* 0x000000fffffff290 */ /* 0x000fe2000fffe0ff */
[----:B-1----:R-:W-:Y:S02]  /*58f0*/  @P0 SHF.R.U32.HI R0, RZ, 0x10, R5 ;  /* 0x00000010ff000819 */ /* 0x002fe40000011605 */
        /* <DEDUP_REMOVED lines=12> */
[----:B------:R-:W2:Y:S01]  /*59c0*/  LDCU UR12, c[0x0][0xb20] ;  /* 0x00016400ff0c77ac */ /* 0x000ea20008000800 */
[----:B------:R-:W-:Y:S02]  /*59d0*/  UIMAD.WIDE.U32 UR4, UR53, UR59, URZ ;  /* 0x0000003b350472a5 */ /* 0x000fe4000f8e00ff */
[----:B------:R-:W-:Y:S02]  /*59e0*/  UIMAD.WIDE.U32 UR6, UR60, UR56, URZ ;  /* 0x000000383c0672a5 */ /* 0x000fe4000f8e00ff */
[----:B------:R-:W-:Y:S02]  /*59f0*/  UISETP.NE.AND UP0, UPT, UR58, 0x1, UPT ;  /* 0x000000013a00788c */ /* 0x000fe4000bf05270 */
[----:B------:R-:W-:Y:S02]  /*5a00*/  UIMAD.WIDE.U32 UR8, UR37, UR59, URZ ;  /* 0x0000003b250872a5 */ /* 0x000fe4000f8e00ff */
[----:B------:R-:W-:Y:S02]  /*5a10*/  UIMAD.WIDE.U32 UR10, UR38, UR56, URZ ;  /* 0x00000038260a72a5 */ /* 0x000fe4000f8e00ff */
[----:B------:R-:W-:Y:S02]  /*5a20*/  UISETP.NE.AND UP1, UPT, UR43, 0x1, UPT ;  /* 0x000000012b00788c */ /* 0x000fe4000bf25270 */
[----:B------:R-:W-:Y:S01]  /*5a30*/  UISETP.NE.AND UP2, UPT, UR42, 0x1, UPT ;  /* 0x000000012a00788c */ /* 0x000fe2000bf45270 */
[----:B------:R-:W-:Y:S02]  /*5a40*/  UMOV UR4, UR5 ;  /* 0x0000000500047c82 */ /* 0x000fe40008000000 */
[----:B--2---:R-:W-:Y:S03]  /*5a50*/  USHF.R.U32.HI UR5, URZ, UR12, UR4 ;  /* 0x0000000cff057299 */ /* 0x004fe60008011604 */
[----:B------:R-:W-:Y:S02]  /*5a60*/  UMOV UR4, UR7 ;  /* 0x0000000700047c82 */ /* 0x000fe40008000000 */
[----:B------:R-:W-:Y:S02]  /*5a70*/  USHF.R.U32.HI UR7, URZ, UR57, UR4 ;  /* 0x00000039ff077299 */ /* 0x000fe40008011604 */
[----:B------:R-:W-:Y:S02]  /*5a80*/  USEL UR4, UR53, UR5, !UP0 ;  /* 0x0000000535047287 */ /* 0x000fe4000c000000 */
[----:B------:R-:W-:Y:S01]  /*5a90*/  USEL UR7, UR60, UR7, !UP1 ;  /* 0x000000073c077287 */ /* 0x000fe2000c800000 */
[----:B------:R-:W-:Y:S01]  /*5aa0*/  UMOV UR5, UR9 ;  /* 0x0000000900057c82 */ /* 0x000fe20008000000 */
[----:B------:R-:W-:Y:S02]  /*5ab0*/  UIMAD.WIDE.U32 UR8, UR4, UR40, URZ ;  /* 0x00000028040872a5 */ /* 0x000fe4000f8e00ff */
[----:B------:R-:W-:Y:S03]  /*5ac0*/  USHF.R.U32.HI UR6, URZ, UR12, UR5 ;  /* 0x0000000cff067299 */ /* 0x000fe60008011605 */
[----:B------:R-:W-:Y:S01]  /*5ad0*/  UMOV UR5, UR11 ;  /* 0x0000000b00057c82 */ /* 0x000fe20008000000 */
[----:B------:R-:W-:Y:S02]  /*5ae0*/  UIMAD.WIDE.U32 UR10, UR7, UR40, URZ ;  /* 0x00000028070a72a5 */ /* 0x000fe4000f8e00ff */
[----:B------:R-:W-:Y:S02]  /*5af0*/  USHF.R.U32.HI UR12, URZ, UR57, UR5 ;  /* 0x00000039ff0c7299 */ /* 0x000fe40008011605 */
[----:B------:R-:W-:Y:S01]  /*5b00*/  USEL UR6, UR37, UR6, !UP0 ;  /* 0x0000000625067287 */ /* 0x000fe2000c000000 */
[----:B------:R-:W-:Y:S02]  /*5b10*/  UMOV UR5, UR9 ;  /* 0x0000000900057c82 */ /* 0x000fe40008000000 */
[----:B------:R-:W-:Y:S01]  /*5b20*/  UMOV UR10, UR11 ;  /* 0x0000000b000a7c82 */ /* 0x000fe20008000000 */
[----:B------:R-:W-:Y:S02]  /*5b30*/  @UP2 USHF.R.U32.HI UR4, URZ, UR41, UR5 ;  /* 0x00000029ff042299 */ /* 0x000fe40008011605 */
[----:B------:R-:W-:Y:S02]  /*5b40*/  @UP2 USHF.R.U32.HI UR7, URZ, UR41, UR10 ;  /* 0x00000029ff072299 */ /* 0x000fe4000801160a */
[----:B------:R-:W-:Y:S02]  /*5b50*/  UIMAD UR4, UR42, UR4, URZ ;  /* 0x000000042a0472a4 */ /* 0x000fe4000f8e02ff */
        /* <DEDUP_REMOVED lines=8> */
[----:B------:R-:W-:Y:S02]  /*5be0*/  USEL UR11, UR6, UR4, !UP2 ;  /* 0x00000004060b7287 */ /* 0x000fe4000d000000 */
[----:B------:R-:W-:Y:S02]  /*5bf0*/  UIADD3 UR8, UPT, UPT, -UR5, URZ, URZ ;  /* 0x000000ff05087290 */ /* 0x000fe4000fffe1ff */
[----:B------:R-:W-:Y:S01]  /*5c00*/  UIADD3 UR10, UPT, UPT, -UR11, URZ, URZ ;  /* 0x000000ff0b0a7290 */ /* 0x000fe2000fffe1ff */
[----:B------:R-:W-:Y:S01]  /*5c10*/  @!UP0 UMOV UR4, UR9 ;  /* 0x0000000900048c82 */ /* 0x000fe20008000000 */
[----:B------:R-:W-:Y:S02]  /*5c20*/  UIADD3 UR9, UPT, UPT, -UR6, URZ, URZ ;  /* 0x000000ff06097290 */ /* 0x000fe4000fffe1ff */
[----:B------:R-:W-:Y:S02]  /*5c30*/  @!UP0 USHF.R.U32.HI UR4, URZ, UR41, UR4 ;  /* 0x00000029ff048299 */ /* 0x000fe40008011604 */
[----:B------:R-:W-:Y:S02]  /*5c40*/  UIMAD UR10, UR42, UR10, UR6 ;  /* 0x0000000a2a0a72a4 */ /* 0x000fe4000f8e0206 */
[----:B------:R-:W-:Y:S04]  /*5c50*/  @!UP0 USEL UR4, UR5, UR4, !UP2 ;  /* 0x0000000405048287 */ /* 0x000fe8000d000000 */
[----:B------:R-:W-:Y:S02]  /*5c60*/  @!UP0 UIMAD UR10, UR7, UR10, UR4 ;  /* 0x0000000a070a82a4 */ /* 0x000fe4000f8e0204 */
[----:B------:R-:W-:Y:S02]  /*5c70*/  @!UP0 UIADD3 UR11, UPT, UPT, UR11, -UR4, URZ ;  /* 0x800000040b0b8290 */ /* 0x000fe4000fffe0ff */
[----:B------:R-:W-:Y:S02]  /*5c80*/  UIMAD UR7, UR43, UR8, UR38 ;  /* 0x000000082b0772a4 */ /* 0x000fe4000f8e0226 */
[----:B------:R-:W-:Y:S02]  /*5c90*/  @!UP0 UIMAD UR6, UR11, UR42, UR5 ;  /* 0x0000002a0b0682a4 */ /* 0x000fe4000f8e0205 */
[----:B------:R-:W-:Y:S01]  /*5ca0*/  UIMAD UR4, UR58, UR9, UR37 ;  /* 0x000000093a0472a4 */ /* 0x000fe2000f8e0225 */
[----:B------:R-:W-:Y:S02]  /*5cb0*/  @!UP0 UMOV UR5, UR10 ;  /* 0x0000000a00058c82 */ /* 0x000fe40008000000 */
[----:B------:R-:W-:Y:S02]  /*5cc0*/  UIMAD UR38, UR5, UR43, UR7 ;  /* 0x0000002b052672a4 */ /* 0x000fe4000f8e0207 */
[----:B------:R-:W-:Y:S11]  /*5cd0*/  UIMAD UR37, UR6, UR58, UR4 ;  /* 0x0000003a062572a4 */ /* 0x000ff6000f8e0204 */
[----:B------:R-:W-:Y:S01]  /*5ce0*/  @!UPT UIADD3 URZ, UPT, UPT, URZ, URZ, URZ ;  /* 0x000000fffffff290 */ /* 0x000fe2000fffe0ff */
.L_x_95:
[----:B------:R-:W-:Y:S01]  /*5cf0*/  UISETP.NE.AND UP0, UPT, UR39, 0x1, UPT ;  /* 0x000000012700788c */ /* 0x000fe2000bf05270 */
[----:B------:R-:W-:Y:S01]  /*5d00*/  LOP3.LUT P0, RZ, R57, 0x3f0, RZ, 0xc0, !PT ;  /* 0x000003f039ff7812 */ /* 0x000fe2000780c0ff */
[----:B------:R-:W-:Y:S01]  /*5d10*/  USHF.L.U32 UR50, UR16, 0x6, URZ ;  /* 0x0000000610327899 */ /* 0x000fe200080006ff */
[----:B------:R-:W-:Y:S01]  /*5d20*/  BSSY.RECONVERGENT B6, `(.L_x_96) ;  /* 0x0000034000067945 */ /* 0x000fe20003800200 */
[----:B------:R-:W-:Y:S01]  /*5d30*/  USHF.L.U32 UR49, UR20, 0x7, URZ ;  /* 0x0000000714317899 */ /* 0x000fe200080006ff */
[----:B------:R-:W-:Y:S06]  /*5d40*/  IADD3 R59, PT, PT, R59, 0x1, RZ ;  /* 0x000000013b3b7810 */ /* 0x000fec0007ffe0ff */
[----:B------:R-:W2:Y:S01]  /*5d50*/  @!UP0 LDCU.128 UR12, c[0x0][0xb10] ;  /* 0x00016200ff0c87ac */ /* 0x000ea20008000c00 */
[----:B------:R-:W3:Y:S01]  /*5d60*/  @!UP0 LDCU UR5, c[0x0][0xb0c] ;  /* 0x00016180ff0587ac */ /* 0x000ee20008000800 */
[----:B------:R-:W4:Y:S01]  /*5d70*/  @!UP0 LDCU UR10, c[0x0][0xb20] ;  /* 0x00016400ff0a87ac */ /* 0x000f220008000800 */
[----:B--2---:R-:W-:Y:S02]  /*5d80*/  UIMAD.WIDE.U32 UR8, UR38, UR12, URZ ;  /* 0x0000000c260872a5 */ /* 0x004fe4000f8e00ff */
[----:B------:R-:W-:Y:S02]  /*5d90*/  UIMAD.WIDE.U32 UR6, UR37, UR15, URZ ;  /* 0x0000000f250672a5 */ /* 0x000fe4000f8e00ff */
[----:B------:R-:W-:Y:S03]  /*5da0*/  @!UP0 UISETP.NE.AND UP1, UPT, UR14, 0x1, UPT ;  /* 0x000000010e00888c */ /* 0x000fe6000bf25270 */
[----:B------:R-:W-:Y:S01]  /*5db0*/  @!UP0 UMOV UR4, UR9 ;  /* 0x0000000900048c82 */ /* 0x000fe20008000000 */
[----:B---3--:R-:W-:Y:S02]  /*5dc0*/  @!UP0 UISETP.NE.AND UP2, UPT, UR5, 0x1, UPT ;  /* 0x000000010500888c */ /* 0x008fe4000bf45270 */
[----:B------:R-:W-:Y:S01]  /*5dd0*/  @!UP0 USHF.R.U32.HI UR4, URZ, UR13, UR4 ;  /* 0x0000000dff048299 */ /* 0x000fe20008011604 */
[----:B------:R-:W-:Y:S02]  /*5de0*/  @!UP0 UMOV UR6, UR7 ;  /* 0x0000000700068c82 */ /* 0x000fe40008000000 */
[----:B----4-:R-:W-:Y:S02]  /*5df0*/  @!UP0 USHF.R.U32.HI UR6, URZ, UR10, UR6 ;  /* 0x0000000aff068299 */ /* 0x010fe40008011606 */
[----:B------:R-:W-:Y:S02]  /*5e00*/  @!UP0 USEL UR7, UR38, UR4, !UP2 ;  /* 0x0000000426078287 */ /* 0x000fe4000d000000 */
[----:B------:R-:W-:Y:S04]  /*5e10*/  @!UP0 USEL UR6, UR37, UR6, !UP1 ;  /* 0x0000000625068287 */ /* 0x000fe8000c800000 */
[----:B------:R-:W-:Y:S02]  /*5e20*/  @!UP0 UIADD3 UR4, UPT, UPT, -UR7, UR6, URZ ;  /* 0x0000000607048290 */ /* 0x000fe4000fffe1ff */
[----:B------:R-:W-:Y:S02]  /*5e30*/  @!UP0 UIADD3 UR6, UPT, UPT, UR7, -UR6, URZ ;  /* 0x8000000607068290 */ /* 0x000fe4000fffe0ff */
[----:B------:R-:W-:Y:S02]  /*5e40*/  @!UP0 UIMAD UR38, UR4, UR5, UR38 ;  /* 0x00000005042682a4 */ /* 0x000fe4000f8e0226 */
[----:B------:R-:W-:Y:S01]  /*5e50*/  @!UP0 UIMAD UR37, UR6, UR14, UR37 ;  /* 0x0000000e062582a4 */ /* 0x000fe2000f8e0225 */
[----:B------:R-:W-:Y:S11]  /*5e60*/  @!P0 BRA `(.L_x_97) ;  /* 0x00000000007c8947 */ /* 0x000ff60003800000 */
[----:B------:R-:W2:Y:S01]  /*5e70*/  LDCU.64 UR8, c[0x4][0x80] ;  /* 0x01001000ff0877ac */ /* 0x000ea20008000a00 */
[----:B------:R-:W-:Y:S01]  /*5e80*/  MOV R2, 0x0 ;  /* 0x0000000000027802 */ /* 0x000fe20000000f00 */
[----:B------:R-:W-:Y:S02]  /*5e90*/  HFMA2 R12, -RZ, RZ, 0, 5.9604644775390625e-08 ;  /* 0x00000001ff0c7431 */ /* 0x000fe400000001ff */
[----:B------:R-:W-:Y:S01]  /*5ea0*/  IMAD.MOV.U32 R8, RZ, RZ, 0x70 ;  /* 0x00000070ff087424 */ /* 0x000fe200078e00ff */
[----:B------:R3:W4:Y:S01]  /*5eb0*/  LDC.64 R14, c[0x4][R2] ;  /* 0x01000000020e7b82 */ /* 0x0007220000000a00 */
[----:B------:R-:W1:Y:S01]  /*5ec0*/  LDCU.64 UR6, c[0x4][0x88] ;  /* 0x01001100ff0677ac */ /* 0x000e620008000a00 */
[----:B------:R-:W-:Y:S01]  /*5ed0*/  IMAD.MOV.U32 R13, RZ, RZ, RZ ;  /* 0x000000ffff0d7224 */ /* 0x000fe200078e00ff */
[----:B------:R-:W1:Y:S01]  /*5ee0*/  LDCU.64 UR4, c[0x4][0x8] ;  /* 0x01000100ff0477ac */ /* 0x000e620008000a00 */
[----:B--2---:R-:W-:Y:S01]  /*5ef0*/  MOV R5, UR9 ;  /* 0x0000000900057c02 */ /* 0x004fe20008000f00 */
[----:B------:R-:W-:Y:S01]  /*5f00*/  IMAD.U32 R4, RZ, RZ, UR8 ;  /* 0x00000008ff047e24 */ /* 0x000fe2000f8e00ff */
[----:B-1----:R-:W-:Y:S01]  /*5f10*/  MOV R7, UR7 ;  /* 0x0000000700077c02 */ /* 0x002fe20008000f00 */
[----:B------:R-:W-:Y:S01]  /*5f20*/  IMAD.U32 R6, RZ, RZ, UR6 ;  /* 0x00000006ff067e24 */ /* 0x000fe2000f8e00ff */
[----:B------:R-:W-:Y:S01]  /*5f30*/  MOV R11, UR5 ;  /* 0x00000005000b7c02 */ /* 0x000fe20008000f00 */
[----:B------:R-:W-:Y:S02]  /*5f40*/  IMAD.U32 R10, RZ, RZ, UR4 ;  /* 0x00000004ff0a7e24 */ /* 0x000fe4000f8e00ff */
[----:B------:R-:W-:Y:S07]  /*5f50*/  LEPC R20, `(.L_x_98) ;  /* 0x000000001014794e */ /* 0x000fee0000000000 */
[----:B---345:R-:W-:Y:S05]  /*5f60*/  CALL.ABS.NOINC R14 ;  /* 0x000000000e007343 */ /* 0x038fea0003c00000 */
.L_x_98:
[----:B------:R-:W1:Y:S01]  /*5f70*/  LDCU.64 UR8, c[0x4][0x80] ;  /* 0x01001000ff0877ac */ /* 0x000e620008000a00 */
[----:B------:R-:W2:Y:S01]  /*5f80*/  LDC.64 R2, c[0x4][R2] ;  /* 0x0100000002027b82 */ /* 0x000ea20000000a00 */
[----:B------:R-:W-:Y:S02]  /*5f90*/  HFMA2 R12, -RZ, RZ, 0, 5.9604644775390625e-08 ;  /* 0x00000001ff0c7431 */ /* 0x000fe400000001ff */
[----:B------:R-:W-:Y:S02]  /*5fa0*/  IMAD.MOV.U32 R8, RZ, RZ, 0x70 ;  /* 0x00000070ff087424 */ /* 0x000fe400078e00ff */
[----:B------:R-:W-:Y:S01]  /*5fb0*/  IMAD.MOV.U32 R13, RZ, RZ, RZ ;  /* 0x000000ffff0d7224 */ /* 0x000fe200078e00ff */
[----:B------:R-:W3:Y:S01]  /*5fc0*/  LDCU.64 UR6, c[0x4][0x88] ;  /* 0x01001100ff0677ac */ /* 0x000ee20008000a00 */
[----:B------:R-:W4:Y:S01]  /*5fd0*/  LDCU.64 UR4, c[0x4][0x8] ;  /* 0x01000100ff0477ac */ /* 0x000f220008000a00 */
[----:B-1----:R-:W-:Y:S02]  /*5fe0*/  MOV R4, UR8 ;  /* 0x0000000800047c02 */ /* 0x002fe40008000f00 */
[----:B------:R-:W-:Y:S02]  /*5ff0*/  MOV R5, UR9 ;  /* 0x0000000900057c02 */ /* 0x000fe40008000f00 */
[----:B---3--:R-:W-:Y:S01]  /*6000*/  MOV R7, UR7 ;  /* 0x0000000700077c02 */ /* 0x008fe20008000f00 */
[----:B------:R-:W-:Y:S01]  /*6010*/  IMAD.U32 R6, RZ, RZ, UR6 ;  /* 0x00000006ff067e24 */ /* 0x000fe2000f8e00ff */
[----:B----4-:R-:W-:Y:S01]  /*6020*/  MOV R11, UR5 ;  /* 0x00000005000b7c02 */ /* 0x010fe20008000f00 */
[----:B------:R-:W-:Y:S02]  /*6030*/  IMAD.U32 R10, RZ, RZ, UR4 ;  /* 0x00000004ff0a7e24 */ /* 0x000fe4000f8e00ff */
[----:B------:R-:W-:Y:S07]  /*6040*/  LEPC R20, `(.L_x_97) ;  /* 0x000000001014794e */ /* 0x000fee0000000000 */
[----:B--2---:R-:W-:Y:S05]  /*6050*/  CALL.ABS.NOINC R2 ;  /* 0x0000000002007343 */ /* 0x004fea0003c00000 */
.L_x_97:
[----:B------:R-:W-:Y:S05]  /*6060*/  BSYNC.RECONVERGENT B6 ;  /* 0x0000000000067941 */ /* 0x000fea0003800200 */
.L_x_96:
[----:B------:R-:W-:Y:S02]  /*6070*/  R2UR UR6, R56 ;  /* 0x00000000380672ca */ /* 0x000fe400000e0000 */
[----:B------:R-:W-:Y:S02]  /*6080*/  R2UR UR5, R67 ;  /* 0x00000000430572ca */ /* 0x000fe400000e0000 */
[----:B------:R-:W-:Y:S02]  /*6090*/  R2UR UR4, R66 ;  /* 0x00000000420472ca */ /* 0x000fe400000e0000 */
[----:B------:R-:W-:Y:S02]  /*60a0*/  ISETP.NE.U32.AND P4, PT, R50, RZ, PT ;  /* 0x000000ff3200720c */ /* 0x000fe40003f85070 */
[----:B------:R-:W-:Y:S02]  /*60b0*/  ISETP.NE.U32.AND P2, PT, RZ, UR54, PT ;  /* 0x00000036ff007c0c */ /* 0x000fe4000bf45070 */
[----:B------:R-:W-:Y:S02]  /*60c0*/  ISETP.NE.AND.EX P4, PT, R51, RZ, PT, P4 ;  /* 0x000000ff3300720c */ /* 0x000fe40003f85340 */
[----:B------:R-:W-:Y:S01]  /*60d0*/  ISETP.NE.AND.EX P2, PT, RZ, UR55, PT, P2 ;  /* 0x00000037ff007c0c */ /* 0x000fe2000bf45320 */
[----:B------:R-:W-:Y:S02]  /*60e0*/  UISETP.NE.AND UP2, UPT, UR6, URZ, UPT ;  /* 0x000000ff0600728c */ /* 0x000fe4000bf45270 */
[----:B------:R-:W-:Y:S04]  /*60f0*/  UISETP.NE.U32.AND UP0, UPT, UR5, URZ, UPT ;  /* 0x000000ff0500728c */ /* 0x000fe8000bf05070 */
[----:B------:R-:W-:Y:S01]  /*6100*/  UISETP.NE.AND.EX UP1, UPT, UR4, URZ, UPT, UP0 ;  /* 0x000000ff0400728c */ /* 0x000fe2000bf25300 */
[----:B------:R-:W-:Y:S01]  /*6110*/  PLOP3.LUT P1, PT, PT, PT, UP2, 0x80, 0x8 ;  /* 0x000000000008781c */ /* 0x000fe20003f2f028 */
[----:B------:R-:W-:Y:S03]  /*6120*/  UPLOP3.LUT UP0, UPT, UPT, UPT, UPT, 0x40, 0x4 ;  /* 0x000000000004789c */ /* 0x000fe60003f0e870 */
[----:B------:R-:W-:Y:S06]  /*6130*/  @UP2 UPLOP3.LUT UP0, UPT, UPT, UPT, UP1, 0x80, 0x8 ;  /* 0x000000000008289c */ /* 0x000fec0003f0f010 */
[----:B------:R-:W-:Y:S01]  /*6140*/  PLOP3.LUT P0, PT, PT, PT, UP0, 0x80, 0x8 ;  /* 0x000000000008781c */ /* 0x000fe20003f0f008 */
[----:B------:R-:W-:Y:S01]  /*6150*/  @!UPT UIADD3 URZ, UPT, UPT, URZ, URZ, URZ ;  /* 0x000000fffffff290 */ /* 0x000fe2000fffe0ff */
[----:B------:R-:W-:Y:S11]  /*6160*/  BRA.U !UP1, `(.L_x_99) ;  /* 0x0000000109407547 */ /* 0x000ff6000b800000 */
[----:B------:R-:W-:Y:S01]  /*6170*/  UISETP.NE.U32.AND UP0, UPT, UR54, URZ, UPT ;  /* 0x000000ff3600728c */ /* 0x000fe2000bf05070 */
[----:B------:R-:W-:Y:S01]  /*6180*/  R2UR UR6, R67 ;  /* 0x00000000430672ca */ /* 0x000fe200000e0000 */
[----:B------:R-:W2:Y:S01]  /*6190*/  LDCU.64 UR8, c[0x0][0x358] ;  /* 0x00006b00ff0877ac */ /* 0x000ea20008000a00 */
[----:B------:R-:W-:Y:S02]  /*61a0*/  HFMA2 R53, -RZ, RZ, 0, 5.9604644775390625e-08 ;  /* 0x00000001ff357431 */ /* 0x000fe400000001ff */
[----:B-1----:R-:W-:Y:S01]  /*61b0*/  IMAD.MOV.U32 R0, RZ, RZ, 0x1 ;  /* 0x00000001ff007424 */ /* 0x002fe200078e00ff */
[----:B------:R-:W-:Y:S06]  /*61c0*/  UISETP.NE.AND.EX UP0, UPT, UR55, URZ, UPT, UP0 ;  /* 0x000000ff3700728c */ /* 0x000fec000bf05300 */
[----:B------:R-:W-:Y:S05]  /*61d0*/  PLOP3.LUT P3, PT, PT, PT, UP0, 0x80, 0x8 ;  /* 0x000000000008781c */ /* 0x000fea0003f6f008 */
[----:B------:R-:W1:Y:S01]  /*61e0*/  @UP0 LDCU.64 UR4, c[0x0][0x888] ;  /* 0x00011100ff0407ac */ /* 0x000e620008000a00 */
[----:B------:R-:W-:Y:S07]  /*61f0*/  @UP0 UIMAD UR6, UR36, UR6, URZ ;  /* 0x00000006240602a4 */ /* 0x000fee000f8e02ff */
[----:B------:R-:W-:Y:S01]  /*6200*/  @!P3 PRMT R53, R0, 0x7610, R53 ;  /* 0x000076100035b816 */ /* 0x000fe20000000035 */
[----:B-1----:R-:W-:Y:S06]  /*6210*/  @UP0 UIMAD.WIDE UR4, UR6, 0x4, UR4 ;  /* 0x00000004060408a5 */ /* 0x002fec000f8e0204 */
[----:B------:R-:W-:Y:S02]  /*6220*/  IMAD.U32 R2, RZ, RZ, UR4 ;  /* 0x00000004ff027e24 */ /* 0x000fe4000f8e00ff */
[----:B------:R-:W-:Y:S03]  /*6230*/  IMAD.U32 R3, RZ, RZ, UR5 ;  /* 0x00000005ff037e24 */ /* 0x000fe6000f8e00ff */
[----:B------:R-:W1:Y:S02]  /*6240*/  @!UP0 LDCU UR4, c[0x0][0x880] ;  /* 0x00011000ff0487ac */ /* 0x000e640008000800 */
[----:B--2--5:R2:W5:Y:S02]  /*6250*/  @P3 LDG.E R27, desc[UR8][R2.64] ;  /* 0x00000008021b3981 */ /* 0x024564000c1e1900 */
[----:B-12---:R-:W-:Y:S02]  /*6260*/  @!P3 MOV R27, UR4 ;  /* 0x00000004001bbc02 */ /* 0x006fe40008000f00 */
.L_x_99:
[----:B------:R-:W-:Y:S05]  /*6270*/  @!P4 BRA `(.L_x_100) ;  /* 0x000000000024c947 */ /* 0x000fea0003800000 */
[----:B------:R-:W-:Y:S01]  /*6280*/  ISETP.NE.U32.AND P3, PT, R48, RZ, PT ;  /* 0x000000ff3000720c */ /* 0x000fe20003f65070 */
[----:B------:R-:W2:Y:S03]  /*6290*/  LDCU.64 UR4, c[0x0][0x358] ;  /* 0x00006b00ff0477ac */ /* 0x000ea60008000a00 */
[----:B------:R-:W-:Y:S11]  /*62a0*/  ISETP.NE.AND.EX P3, PT, R49, RZ, PT, P3 ;  /* 0x000000ff3100720c */ /* 0x000ff60003f65330 */
[----:B------:R-:W-:Y:S02]  /*62b0*/  @!UPT UIADD3 URZ, UPT, UPT, URZ, URZ, URZ ;  /* 0x000000fffffff290 */ /* 0x000fe4000fffe0ff */
[----:B------:R-:W3:Y:S01]  /*62c0*/  @P3 LDC.64 R2, c[0x0][0x8a8] ;  /* 0x00022a00ff023b82 */ /* 0x000ee20000000a00 */
[----:B-1----:R-:W-:Y:S04]  /*62d0*/  @P3 IMAD R0, R50, UR36, RZ ;  /* 0x0000002432003c24 */ /* 0x002fe8000f8e02ff */
[----:B---3--:R-:W-:Y:S05]  /*62e0*/  @P3 IMAD.WIDE R2, R0, 0x4, R2 ;  /* 0x0000000400023825 */ /* 0x008fea00078e0202 */
[----:B--2--5:R2:W5:Y:S02]  /*62f0*/  @P3 LDG.E R24, desc[UR4][R2.64] ;  /* 0x0000000402183981 */ /* 0x024564000c1e1900 */
[----:B--2---:R-:W3:Y:S02]  /*6300*/  @!P3 LDC R24, c[0x0][0x8a0] ;  /* 0x00022800ff18bb82 */ /* 0x004ee40000000800 */
.L_x_100:
[----:B-----5:R-:W-:Y:S01]  /*6310*/  FSETP.NEU.AND P3, PT, R27, RZ, PT ;  /* 0x000000ff1b00720b */ /* 0x020fe20003f6d000 */
[----:B------:R-:W-:Y:S01]  /*6320*/  IMAD.SHL.U32 R74, R52, 0x4, RZ ;  /* 0x00000004344a7824 */ /* 0x000fe200078e00ff */
[----:B------:R-:W-:Y:S01]  /*6330*/  SEL R4, RZ, 0xffffffff, P2 ;  /* 0xffffffffff047807 */ /* 0x000fe20001000000 */
[----:B------:R-:W-:Y:S01]  /*6340*/  BSSY B1, `(.L_x_101) ;  /* 0x0000044000017945 */ /* 0x000fe20003800000 */
[----:B------:R-:W-:Y:S01]  /*6350*/  @P1 LOP3.LUT P2, RZ, R53, 0xff, RZ, 0xc0, !PT ;  /* 0x000000ff35ff1812 */ /* 0x000fe2000784c0ff */
[----:B------:R-:W-:Y:S01]  /*6360*/  VIADD R70, R74, UR44 ;  /* 0x0000002c4a467c36 */ /* 0x000fe20008000000 */
[----:B-1----:R-:W-:Y:S01]  /*6370*/  @P1 SEL R0, RZ, 0xffffffff, P3 ;  /* 0xffffffffff001807 */ /* 0x002fe20001800000 */
[----:B------:R-:W-:Y:S01]  /*6380*/  IMAD.MOV.U32 R75, RZ, RZ, 0x1 ;  /* 0x00000001ff4b7424 */ /* 0x000fe200078e00ff */
[----:B------:R-:W-:Y:S01]  /*6390*/  LOP3.LUT R62, R62, 0x1, RZ, 0x3c, !PT ;  /* 0x000000013e3e7812 */ /* 0x000fe200078e3cff */
[----:B------:R-:W-:Y:S01]  /*63a0*/  IMAD.MOV.U32 R73, RZ, RZ, RZ ;  /* 0x000000ffff497224 */ /* 0x000fe200078e00ff */
[----:B------:R-:W-:Y:S02]  /*63b0*/  @P0 SEL R0, R4, R0, !P2 ;  /* 0x0000000004000207 */ /* 0x000fe40005000000 */
[----:B------:R-:W-:Y:S02]  /*63c0*/  CS2R R38, SRZ ;  /* 0x0000000000267805 */ /* 0x000fe4000001ff00 */
[----:B------:R-:W-:Y:S02]  /*63d0*/  LEA R26, R22, UR44, 0x3 ;  /* 0x0000002c161a7c11 */ /* 0x000fe4000f8e18ff */
[----:B------:R-:W-:Y:S02]  /*63e0*/  CS2R R36, SRZ ;  /* 0x0000000000247805 */ /* 0x000fe4000001ff00 */
[----:B------:R-:W-:Y:S02]  /*63f0*/  @P1 LOP3.LUT R0, R0, 0x1, RZ, 0xc0, !PT ;  /* 0x0000000100001812 */ /* 0x000fe400078ec0ff */
[----:B------:R-:W-:Y:S02]  /*6400*/  CS2R R34, SRZ ;  /* 0x0000000000227805 */ /* 0x000fe4000001ff00 */
[----:B------:R-:W-:Y:S02]  /*6410*/  SHF.L.U32 R2, R61, 0x1f, RZ ;  /* 0x0000001f3d027819 */ /* 0x000fe400000006ff */
[----:B------:R-:W-:Y:S02]  /*6420*/  CS2R R32, SRZ ;  /* 0x0000000000207805 */ /* 0x000fe4000001ff00 */
[----:B------:R-:W-:Y:S02]  /*6430*/  ISETP.NE.U32.OR P6, PT, R0, 0x1, !P1 ;  /* 0x000000010000780c */ /* 0x000fe40004fc5470 */
[----:B------:R-:W-:Y:S02]  /*6440*/  CS2R R42, SRZ ;  /* 0x00000000002a7805 */ /* 0x000fe4000001ff00 */
[----:B------:R-:W-:Y:S02]  /*6450*/  PLOP3.LUT P2, PT, PT, PT, UP1, 0x80, 0x8 ;  /* 0x000000000008781c */ /* 0x000fe40003f4f018 */
[----:B------:R-:W-:Y:S02]  /*6460*/  CS2R R40, SRZ ;  /* 0x0000000000287805 */ /* 0x000fe4000001ff00 */
[----:B------:R-:W-:Y:S02]  /*6470*/  LEA.HI R25, R22, R22, RZ, 0x1 ;  /* 0x0000001616197211 */ /* 0x000fe400078f08ff */
[----:B------:R-:W-:Y:S02]  /*6480*/  CS2R R46, SRZ ;  /* 0x00000000002e7805 */ /* 0x000fe4000001ff00 */
[----:B------:R-:W-:Y:S02]  /*6490*/  LOP3.LUT P4, R58, R53, 0xff, RZ, 0xc0, !PT ;  /* 0x000000ff353a7812 */ /* 0x000fe4000788c0ff */
[----:B------:R-:W-:Y:S02]  /*64a0*/  CS2R R44, SRZ ;  /* 0x00000000002c7805 */ /* 0x000fe4000001ff00 */
[----:B------:R-:W-:Y:S01]  /*64b0*/  SEL R3, RZ, 0xffffffff, P3 ;  /* 0xffffffffff037807 */ /* 0x000fe20001800000 */
[----:B------:R-:W-:Y:S01]  /*64c0*/  VIADD R71, R70, 0x400 ;  /* 0x0000040046477836 */ /* 0x000fe20000000000 */
[----:B------:R-:W-:Y:S01]  /*64d0*/  P2R R68, PR, RZ, 0x40 ;  /* 0x00000040ff447803 */ /* 0x000fe20000000000 */
[----:B------:R-:W-:Y:S01]  /*64e0*/  IMAD.IADD R69, R63, 0x1, R70 ;  /* 0x000000013f457824 */ /* 0x000fe200078e0246 */
[----:B------:R-:W-:Y:S02]  /*64f0*/  @P6 SHF.L.U32 R0, R62, 0x1f, RZ ;  /* 0x0000001f3e006819 */ /* 0x000fe400000006ff */
[----:B------:R-:W-:Y:S02]  /*6500*/  @P2 SEL R3, R4, R3, !P4 ;  /* 0x0000000304032207 */ /* 0x000fe40006000000 */
[----:B------:R1:W2:Y:S02]  /*6510*/  @P6 SYNCS.PHASECHK.TRANS64.TRYWAIT P1, [UR44+0x40], R0 ;  /* 0x00004000ff0065a7 */ /* 0x0002a4000802112c */
[----:B------:R-:W-:Y:S04]  /*6520*/  LOP3.LUT R3, R3, 0x1, RZ, 0xc0, !PT ;  /* 0x0000000103037812 */ /* 0x000fe800078ec0ff */
[----:B------:R-:W-:Y:S04]  /*6530*/  ISETP.NE.U32.AND P5, PT, R3, 0x1, PT ;  /* 0x000000010300780c */ /* 0x000fe80003fa5070 */
[----:B------:R-:W-:Y:S01]  /*6540*/  P2R R76, PR, RZ, 0x20 ;  /* 0x00000020ff4c7803 */ /* 0x000fe20000000000 */
[----:B------:R4:W3:Y:S01]  /*6550*/  SYNCS.PHASECHK.TRANS64.TRYWAIT P0, [R26+URZ+0xb0], R2 ;  /* 0x0000b0021a0075a7 */ /* 0x0008e200080011ff */
[C---:B-1----:R-:W-:Y:S01]  /*6560*/  IMAD.SHL.U32 R0, R25.reuse, 0x40, RZ ;  /* 0x0000004019007824 */ /* 0x042fe200078e00ff */
[----:B------:R-:W-:Y:S04]  /*6570*/  LOP3.LUT R25, R25, 0xffe, RZ, 0xc0, !PT ;  /* 0x00000ffe19197812 */ /* 0x000fe800078ec0ff */
[----:B------:R-:W-:Y:S01]  /*6580*/  LOP3.LUT R0, R0, 0xffffff80, RZ, 0xc0, !PT ;  /* 0xffffff8000007812 */ /* 0x000fe200078ec0ff */
[----:B------:R-:W-:Y:S04]  /*6590*/  IMAD.IADD R25, R22, 0x1, -R25 ;  /* 0x0000000116197824 */ /* 0x000fe800078e0a19 */
[----:B------:R-:W-:Y:S04]  /*65a0*/  IMAD.IADD R0, R23, 0x1, R0 ;  /* 0x0000000117007824 */ /* 0x000fe800078e0200 */
[----:B------:R-:W-:Y:S01]  /*65b0*/  IMAD R25, R25, 0x100000, R0 ;  /* 0x0010000019197824 */ /* 0x000fe200078e0200 */
[----:B--2---:R-:W-:Y:S01]  /*65c0*/  @P6 SEL R75, RZ, 0x1, !P1 ;  /* 0x00000001ff4b6807 */ /* 0x004fe20004800000 */
[----:B----4-:R-:W-:Y:S06]  /*65d0*/  @!P6 BRA `(.L_x_102) ;  /* 0x000000000068e947 */ /* 0x010fec0003800000 */
[C---:B------:R-:W-:Y:S01]  /*65e0*/  @P5 IMAD R5, R64.reuse, 0x4, R71 ;  /* 0x0000000440055824 */ /* 0x040fe200078e0247 */
[----:B------:R-:W-:Y:S01]  /*65f0*/  ISETP.NE.AND P1, PT, R75, RZ, PT ;  /* 0x000000ff4b00720c */ /* 0x000fe20003f25270 */
[----:B------:R-:W-:Y:S01]  /*6600*/  @P5 IMAD R4, R64, 0x4, R70 ;  /* 0x0000000440045824 */ /* 0x000fe200078e0246 */
[----:B------:R-:W-:Y:S01]  /*6610*/  BSSY B0, `(.L_x_103) ;  /* 0x000000e000007945 */ /* 0x000fe20003800000 */
[----:B------:R-:W-:Y:S01]  /*6620*/  IMAD.MOV.U32 R38, RZ, RZ, RZ ;  /* 0x000000ffff267224 */ /* 0x000fe200078e00ff */
[----:B------:R-:W-:Y:S01]  /*6630*/  CS2R R34, SRZ ;  /* 0x0000000000227805 */ /* 0x000fe2000001ff00 */
[----:B------:R-:W-:Y:S01]  /*6640*/  @P5 IMAD.IADD R5, R63, 0x1, R5 ;  /* 0x000000013f055824 */ /* 0x000fe200078e0205 */
[----:B------:R-:W-:Y:S02]  /*6650*/  CS2R R32, SRZ ;  /* 0x0000000000207805 */ /* 0x000fe4000001ff00 */
[----:B------:R-:W-:Y:S02]  /*6660*/  CS2R R36, SRZ ;  /* 0x0000000000247805 */ /* 0x000fe4000001ff00 */
[----:B------:R-:W-:Y:S02]  /*6670*/  CS2R R46, SRZ ;  /* 0x00000000002e7805 */ /* 0x000fe4000001ff00 */
[----:B------:R-:W-:Y:S02]  /*6680*/  CS2R R44, SRZ ;  /* 0x00000000002c7805 */ /* 0x000fe4000001ff00 */
[----:B------:R-:W-:Y:S02]  /*6690*/  CS2R R42, SRZ ;  /* 0x00000000002a7805 */ /* 0x000fe4000001ff00 */
[----:B------:R-:W-:Y:S01]  /*66a0*/  CS2R R40, SRZ ;  /* 0x0000000000287805 */ /* 0x000fe2000001ff00 */
[----:B------:R-:W-:Y:S06]  /*66b0*/  @P1 BRA `(.L_x_104) ;  /* 0x00000000000c1947 */ /* 0x000fec0003800000 */
[----:B------:R-:W-:Y:S04]  /*66c0*/  SHF.L.U32 R3, R62, 0x1f, RZ ;  /* 0x0000001f3e037819 */ /* 0x000fe800000006ff */
[----:B------:R-:W1:Y:S02]  /*66d0*/  SYNCS.PHASECHK.TRANS64.TRYWAIT P1, [UR44+0x40], R3 ;  /* 0x00004003ff0075a7 */ /* 0x000e64000802112c */
[----:B-1----:R-:W-:Y:S05]  /*66e0*/  @!P1 BRA `(.L_x_105) ;  /* 0x0000003000949947 */ /* 0x002fea0003800000 */
.L_x_104:
[----:B------:R-:W-:Y:S05]  /*66f0*/  BSYNC B0 ;  /* 0x0000000000007941 */ /* 0x000fea0003800000 */
.L_x_103:
[----:B------:R-:W-:Y:S01]  /*6700*/  ISETP.NE.AND P1, PT, R76, RZ, PT ;  /* 0x000000ff4c00720c */ /* 0x000fe20003f25270 */
[----:B------:R-:W-:Y:S11]  /*6710*/  HFMA2 R73, -RZ, RZ, 0, 5.9604644775390625e-08 ;  /* 0x00000001ff497431 */ /* 0x000ff600000001ff */
[----:B------:R-:W-:Y:S01]  /*6720*/  @!UPT UIADD3 URZ, UPT, UPT, URZ, URZ, URZ ;  /* 0x000000fffffff290 */ /* 0x000fe2000fffe0ff */
[----:B------:R-:W-:Y:S05]  /*6730*/  @P1 WARPSYNC.ALL ;  /* 0x0000000000001948 */ /* 0x000fea0003800000 */
[----:B------:R2:W4:Y:S04]  /*6740*/  @P1 LDSM.16.M88.4 R32, [R4+0x400] ;  /* 0x000400000420183b */ /* 0x0005280000000200 */
[----:B------:R2:W1:Y:S04]  /*6750*/  @P1 LDSM.16.M88.4 R36, [R5] ;  /* 0x000000000524183b */ /* 0x0004680000000200 */
[----:B------:R2:W1:Y:S04]  /*6760*/  @P1 LDSM.16.M88.4 R44, [R74+UR44+0x400] ;  /* 0x0004002c4a2c183b */ /* 0x0004680008000200 */
[----:B------:R2:W1:Y:S02]  /*6770*/  @P1 LDSM.16.M88.4 R40, [R69+0x400] ;  /* 0x000400004528183b */ /* 0x0004640000000200 */
.L_x_102:
[----:B------:R-:W-:Y:S05]  /*6780*/  BSYNC B1 ;  /* 0x0000000000017941 */ /* 0x000fea0003800000 */
.L_x_101:
[----:B-1----:R-:W-:Y:S04]  /*6790*/  SHF.R.U32.HI R0, RZ, 0x15, R25 ;  /* 0x00000015ff007819 */ /* 0x002fe80000011619 */
[----:B------:R-:W-:Y:S01]  /*67a0*/  LOP3.LUT P1, RZ, R0, 0x3, R54, 0x48, !PT ;  /* 0x0000000300ff7812 */ /* 0x000fe20007824836 */
[----:B------:R-:W-:Y:S01]  /*67b0*/  @!UPT UIADD3 URZ, UPT, UPT, URZ, URZ, URZ ;  /* 0x000000fffffff290 */ /* 0x000fe2000fffe0ff */
[----:B---3--:R-:W-:Y:S11]  /*67c0*/  @P0 BRA `(.L_x_106) ;  /* 0x0000000000080947 */ /* 0x008ff60003800000 */
[----:B------:R-:W1:Y:S02]  /*67d0*/  SYNCS.PHASECHK.TRANS64.TRYWAIT P0, [R26+URZ+0xb0], R2 ;  /* 0x0000b0021a0075a7 */ /* 0x000e6400080011ff */
[----:B-1----:R-:W-:Y:S05]  /*67e0*/  @!P0 BRA `(.L_x_107) ;  /* 0x00000030006c8947 */ /* 0x002fea0003800000 */
.L_x_106:
[----:B------:R-:W-:Y:S05]  /*67f0*/  @!P1 BRA `(.L_x_108) ;  /* 0x0000000000409947 */ /* 0x000fea0003800000 */
[----:B------:R-:W2:Y:S01]  /*6800*/  LDCU.64 UR8, c[0x4][0x70] ;  /* 0x01000e00ff0877ac */ /* 0x000ea20008000a00 */
[----:B------:R-:W-:Y:S01]  /*6810*/  MOV R3, 0x0 ;  /* 0x0000000000037802 */ /* 0x000fe20000000f00 */
[----:B------:R-:W-:Y:S02]  /*6820*/  HFMA2 R12, -RZ, RZ, 0, 5.9604644775390625e-08 ;  /* 0x00000001ff0c7431 */ /* 0x000fe400000001ff */
[----:B------:R-:W-:Y:S02]  /*6830*/  IMAD.MOV.U32 R8, RZ, RZ, 0x192 ;  /* 0x00000192ff087424 */ /* 0x000fe400078e00ff */
[----:B------:R-:W-:Y:S01]  /*6840*/  IMAD.MOV.U32 R13, RZ, RZ, RZ ;  /* 0x000000ffff0d7224 */ /* 0x000fe200078e00ff */
[----:B------:R-:W3:Y:S01]  /*6850*/  LDCU.64 UR6, c[0x4][0x78] ;  /* 0x01000f00ff0677ac */ /* 0x000ee20008000a00 */
[----:B-1----:R-:W1:Y:S01]  /*6860*/  LDC.64 R2, c[0x4][R3] ;  /* 0x0100000003027b82 */ /* 0x002e620000000a00 */
[----:B------:R-:W5:Y:S01]  /*6870*/  LDCU.64 UR4, c[0x4][0x10] ;  /* 0x01000200ff0477ac */ /* 0x000f620008000a00 */
[----:B--2---:R-:W-:Y:S01]  /*6880*/  MOV R5, UR9 ;  /* 0x0000000900057c02 */ /* 0x004fe20008000f00 */
[----:B------:R-:W-:Y:S01]  /*6890*/  IMAD.U32 R4, RZ, RZ, UR8 ;  /* 0x00000008ff047e24 */ /* 0x000fe2000f8e00ff */
[----:B---3--:R-:W-:Y:S01]  /*68a0*/  MOV R7, UR7 ;  /* 0x0000000700077c02 */ /* 0x008fe20008000f00 */
[----:B------:R-:W-:Y:S01]  /*68b0*/  IMAD.U32 R6, RZ, RZ, UR6 ;  /* 0x00000006ff067e24 */ /* 0x000fe2000f8e00ff */
[----:B-----5:R-:W-:Y:S01]  /*68c0*/  MOV R11, UR5 ;  /* 0x00000005000b7c02 */ /* 0x020fe20008000f00 */
[----:B------:R-:W-:Y:S02]  /*68d0*/  IMAD.U32 R10, RZ, RZ, UR4 ;  /* 0x00000004ff0a7e24 */ /* 0x000fe4000f8e00ff */
[----:B------:R-:W-:Y:S07]  /*68e0*/  LEPC R20, `(.L_x_108) ;  /* 0x000000001014794e */ /* 0x000fee0000000000 */
[----:B-1--4-:R-:W-:Y:S05]  /*68f0*/  CALL.ABS.NOINC R2 ;  /* 0x0000000002007343 */ /* 0x012fea0003c00000 */
.L_x_108:
[----:B------:R-:W-:Y:S01]  /*6900*/  LOP3.LUT R20, R44, 0xffffe000, RZ, 0xc0, !PT ;  /* 0xffffe0002c147812 */ /* 0x000fe200078ec0ff */
[----:B------:R-:W-:Y:S05]  /*6910*/  WARPSYNC.ALL ;  /* 0x0000000000007948 */ /* 0x000fea0003800000 */
[----:B------:R-:W-:Y:S01]  /*6920*/  R2UR UR4, R25 ;  /* 0x00000000190472ca */ /* 0x000fe200000e0000 */
[----:B------:R-:W-:Y:S01]  /*6930*/  IMAD.SHL.U32 R77, R64, 0x4, RZ ;  /* 0x00000004404d7824 */ /* 0x000fe200078e00ff */
[----:B------:R-:W-:Y:S01]  /*6940*/  LOP3.LUT R21, R45, 0xffffe000, RZ, 0xc0, !PT ;  /* 0xffffe0002d157812 */ /* 0x000fe200078ec0ff */
[----:B------:R-:W-:Y:S01]  /*6950*/  BSSY.RECONVERGENT B0, `(.L_x_109) ;  /* 0x0000059000007945 */ /* 0x000fe20003800200 */
[----:B------:R-:W-:Y:S02]  /*6960*/  ISETP.NE.AND P0, PT, R65, RZ, PT ;  /* 0x000000ff4100720c */ /* 0x000fe40003f05270 */
[----:B------:R-:W-:Y:S05]  /*6970*/  IADD3 R71, PT, PT, R71, R77, RZ ;  /* 0x0000004d47477210 */ /* 0x000fea0007ffe0ff */
[----:B------:R-:W-:Y:S02]  /*6980*/  IMAD.IADD R72, R63, 0x1, R71 ;  /* 0x000000013f487824 */ /* 0x000fe400078e0247 */
[----:B--2---:R-:W2:Y:S02]  /*6990*/  LDTM.16dp128bit.x8 R4, tmem[UR4] ;  /* 0x00000004000479ee */ /* 0x004ea40008180000 */
[C---:B--2---:R-:W-:Y:S01]  /*69a0*/  FMUL R0, R24.reuse, R4 ;  /* 0x0000000418007220 */ /* 0x044fe20000400000 */
[C---:B-1----:R-:W-:Y:S01]  /*69b0*/  FMUL R2, R24.reuse, R5 ;  /* 0x0000000518027220 */ /* 0x042fe20000400000 */
[C---:B------:R-:W-:Y:S01]  /*69c0*/  FMUL R3, R24.reuse, R6 ;  /* 0x0000000618037220 */ /* 0x040fe20000400000 */
[----:B------:R-:W-:Y:S01]  /*69d0*/  FMUL R4, R24, R8 ;  /* 0x0000000818047220 */ /* 0x000fe20000400000 */
[C---:B------:R-:W-:Y:S01]  /*69e0*/  FFMA R28, R27.reuse, R20, R0 ;  /* 0x000000141b1c7223 */ /* 0x040fe20000000000 */
[----:B------:R-:W-:Y:S01]  /*69f0*/  LOP3.LUT R0, R46, 0xffffe000, RZ, 0xc0, !PT ;  /* 0xffffe0002e007812 */ /* 0x000fe200078ec0ff */
[----:B------:R-:W-:Y:S01]  /*6a00*/  FFMA R29, R27, R21, R2 ;  /* 0x000000151b1d7223 */ /* 0x000fe20000000002 */
[----:B------:R-:W-:Y:S01]  /*6a10*/  LOP3.LUT R2, R47, 0xffffe000, RZ, 0xc0, !PT ;  /* 0xffffe0002f027812 */ /* 0x000fe200078ec0ff */
[C---:B------:R-:W-:Y:S01]  /*6a20*/  FMUL R5, R24.reuse, R9 ;  /* 0x0000000918057220 */ /* 0x040fe20000400000 */
[----:B------:R-:W-:Y:S01]  /*6a30*/  F2FP.TF32.F32.PACK_B R28, R28 ;  /* 0x0000001cff1c723e */ /* 0x000fe200024050ff */
[C---:B------:R-:W-:Y:S01]  /*6a40*/  FMUL R8, R24.reuse, R12 ;  /* 0x0000000c18087220 */ /* 0x040fe20000400000 */
[----:B------:R-:W-:Y:S01]  /*6a50*/  F2FP.TF32.F32.PACK_B R29, R29 ;  /* 0x0000001dff1d723e */ /* 0x000fe200024050ff */
[C---:B------:R-:W-:Y:S01]  /*6a60*/  FMUL R9, R24.reuse, R13 ;  /* 0x0000000d18097220 */ /* 0x040fe20000400000 */
[----:B------:R-:W-:Y:S01]  /*6a70*/  FMUL R12, R24, R16 ;  /* 0x00000010180c7220 */ /* 0x000fe20000400000 */
[----:B------:R-:W-:Y:S01]  /*6a80*/  LOP3.LUT R16, R40, 0xffffe000, RZ, 0xc0, !PT ;  /* 0xffffe00028107812 */ /* 0x000fe200078ec0ff */
[C---:B------:R-:W-:Y:S01]  /*6a90*/  FMUL R7, R24.reuse, R7 ;  /* 0x0000000718077220 */ /* 0x040fe20000400000 */
[----:B------:R-:W-:Y:S01]  /*6aa0*/  FMUL R13, R24, R17 ;  /* 0x00000011180d7220 */ /* 0x000fe20000400000 */
[----:B------:R-:W-:Y:S01]  /*6ab0*/  LOP3.LUT R17, R41, 0xffffe000, RZ, 0xc0, !PT ;  /* 0xffffe00029117812 */ /* 0x000fe200078ec0ff */
[----:B------:R-:W-:Y:S01]  /*6ac0*/  FFMA R30, R27, R0, R3 ;  /* 0x000000001b1e7223 */ /* 0x000fe20000000003 */
[----:B------:R-:W-:Y:S01]  /*6ad0*/  LOP3.LUT R0, R42, 0xffffe000, RZ, 0xc0, !PT ;  /* 0xffffe0002a007812 */ /* 0x000fe200078ec0ff */
[----:B------:R-:W-:Y:S01]  /*6ae0*/  FMUL R6, R24, R10 ;  /* 0x0000000a18067220 */ /* 0x000fe20000400000 */
[----:B----4-:R-:W-:Y:S01]  /*6af0*/  LOP3.LUT R3, R33, 0xffffe000, RZ, 0xc0, !PT ;  /* 0xffffe00021037812 */ /* 0x010fe200078ec0ff */
[----:B------:R-:W-:Y:S01]  /*6b00*/  FFMA R31, R27, R2, R7 ;  /* 0x000000021b1f7223 */ /* 0x000fe20000000007 */
[----:B------:R-:W-:Y:S01]  /*6b10*/  LOP3.LUT R2, R43, 0xffffe000, RZ, 0xc0, !PT ;  /* 0xffffe0002b027812 */ /* 0x000fe200078ec0ff */
[C---:B------:R-:W-:Y:S01]  /*6b20*/  FFMA R4, R27.reuse, R16, R4 ;  /* 0x000000101b047223 */ /* 0x040fe20000000004 */
[----:B------:R-:W-:Y:S01]  /*6b30*/  LOP3.LUT R16, R34, 0xffffe000, RZ, 0xc0, !PT ;  /* 0xffffe00022107812 */ /* 0x000fe200078ec0ff */
[C---:B------:R-:W-:Y:S01]  /*6b40*/  FFMA R5, R27.reuse, R17, R5 ;  /* 0x000000111b057223 */ /* 0x040fe20000000005 */
[----:B------:R-:W-:Y:S01]  /*6b50*/  F2FP.TF32.F32.PACK_B R30, R30 ;  /* 0x0000001eff1e723e */ /* 0x000fe200024050ff */
[C---:B------:R-:W-:Y:S01]  /*6b60*/  FFMA R6, R27.reuse, R0, R6 ;  /* 0x000000001b067223 */ /* 0x040fe20000000006 */
[----:B------:R-:W-:Y:S01]  /*6b70*/  LOP3.LUT R0, R32, 0xffffe000, RZ, 0xc0, !PT ;  /* 0xffffe00020007812 */ /* 0x000fe200078ec0ff */
[C---:B------:R-:W-:Y:S01]  /*6b80*/  FMUL R11, R24.reuse, R11 ;  /* 0x0000000b180b7220 */ /* 0x040fe20000400000 */
[----:B------:R-:W-:Y:S01]  /*6b90*/  F2FP.TF32.F32.PACK_B R31, R31 ;  /* 0x0000001fff1f723e */ /* 0x000fe200024050ff */
[----:B------:R-:W-:Y:S01]  /*6ba0*/  FMUL R10, R24, R14 ;  /* 0x0000000e180a7220 */ /* 0x000fe20000400000 */
[----:B------:R-:W-:Y:S01]  /*6bb0*/  F2FP.TF32.F32.PACK_B R4, R4 ;  /* 0x00000004ff04723e */ /* 0x000fe200024050ff */
[----:B------:R-:W-:Y:S01]  /*6bc0*/  FFMA R7, R27, R2, R11 ;  /* 0x000000021b077223 */ /* 0x000fe2000000000b */
[----:B------:R-:W-:Y:S01]  /*6bd0*/  LOP3.LUT R2, R35, 0xffffe000, RZ, 0xc0, !PT ;  /* 0xffffe00023027812 */ /* 0x000fe200078ec0ff */
[C---:B------:R-:W-:Y:S01]  /*6be0*/  FFMA R8, R27.reuse, R0, R8 ;  /* 0x000000001b087223 */ /* 0x040fe20000000008 */
[----:B------:R-:W-:Y:S01]  /*6bf0*/  LOP3.LUT R0, R36, 0xffffe000, RZ, 0xc0, !PT ;  /* 0xffffe00024007812 */ /* 0x000fe200078ec0ff */
[----:B------:R1:W-:Y:S01]  /*6c00*/  STSM.16.M88.4 [R70+0x400], R28 ;  /* 0x0004001c46007844 */ /* 0x0003e20000000200 */
[----:B------:R-:W-:Y:S01]  /*6c10*/  F2FP.TF32.F32.PACK_B R5, R5 ;  /* 0x00000005ff05723e */ /* 0x000fe200024050ff */
[----:B------:R-:W-:Y:S01]  /*6c20*/  FMUL R15, R24, R15 ;  /* 0x0000000f180f7220 */ /* 0x000fe20000400000 */
[----:B------:R-:W-:Y:S01]  /*6c30*/  F2FP.TF32.F32.PACK_B R6, R6 ;  /* 0x00000006ff06723e */ /* 0x000fe200024050ff */
[C---:B------:R-:W-:Y:S01]  /*6c40*/  FFMA R9, R27.reuse, R3, R9 ;  /* 0x000000031b097223 */ /* 0x040fe20000000009 */
[C---:B------:R-:W-:Y:S01]  /*6c50*/  FFMA R10, R27.reuse, R16, R10 ;  /* 0x000000101b0a7223 */ /* 0x040fe2000000000a */
[----:B------:R-:W-:Y:S01]  /*6c60*/  FFMA R11, R27, R2, R15 ;  /* 0x000000021b0b7223 */ /* 0x000fe2000000000f */
[----:B------:R-:W-:Y:S01]  /*6c70*/  LOP3.LUT R2, R37, 0xffffe000, RZ, 0xc0, !PT ;  /* 0xffffe00025027812 */ /* 0x000fe200078ec0ff */
[----:B------:R-:W-:Y:S01]  /*6c80*/  FFMA R12, R27, R0, R12 ;  /* 0x000000001b0c7223 */ /* 0x000fe2000000000c */
[----:B------:R-:W-:Y:S01]  /*6c90*/  LOP3.LUT R3, R38, 0xffffe000, RZ, 0xc0, !PT ;  /* 0xffffe00026037812 */ /* 0x000fe200078ec0ff */
[C---:B------:R-:W-:Y:S01]  /*6ca0*/  FMUL R14, R24.reuse, R18 ;  /* 0x00000012180e7220 */ /* 0x040fe20000400000 */
[----:B------:R-:W-:Y:S01]  /*6cb0*/  LOP3.LUT R0, R39, 0xffffe000, RZ, 0xc0, !PT ;  /* 0xffffe00027007812 */ /* 0x000fe200078ec0ff */
[----:B------:R-:W-:Y:S01]  /*6cc0*/  FMUL R19, R24, R19 ;  /* 0x0000001318137220 */ /* 0x000fe20000400000 */
[----:B------:R-:W-:Y:S01]  /*6cd0*/  F2FP.TF32.F32.PACK_B R7, R7 ;  /* 0x00000007ff07723e */ /* 0x000fe200024050ff */
[C---:B------:R-:W-:Y:S01]  /*6ce0*/  FFMA R13, R27.reuse, R2, R13 ;  /* 0x000000021b0d7223 */ /* 0x040fe2000000000d */
[C---:B------:R-:W-:Y:S01]  /*6cf0*/  FFMA R14, R27.reuse, R3, R14 ;  /* 0x000000031b0e7223 */ /* 0x040fe2000000000e */
[----:B------:R-:W-:Y:S01]  /*6d00*/  FFMA R15, R27, R0, R19 ;  /* 0x000000001b0f7223 */ /* 0x000fe20000000013 */
[----:B------:R-:W-:Y:S01]  /*6d10*/  F2FP.TF32.F32.PACK_B R8, R8 ;  /* 0x00000008ff08723e */ /* 0x000fe200024050ff */
[----:B------:R1:W-:Y:S01]  /*6d20*/  STSM.16.M88.4 [R69+0x400], R4 ;  /* 0x0004000445007844 */ /* 0x0003e20000000200 */
[----:B------:R-:W-:Y:S02]  /*6d30*/  F2FP.TF32.F32.PACK_B R9, R9 ;  /* 0x00000009ff09723e */ /* 0x000fe400024050ff */
[----:B------:R-:W-:Y:S02]  /*6d40*/  F2FP.TF32.F32.PACK_B R10, R10 ;  /* 0x0000000aff0a723e */ /* 0x000fe400024050ff */
[----:B------:R-:W-:Y:S02]  /*6d50*/  F2FP.TF32.F32.PACK_B R11, R11 ;  /* 0x0000000bff0b723e */ /* 0x000fe400024050ff */
[----:B------:R-:W-:Y:S02]  /*6d60*/  F2FP.TF32.F32.PACK_B R12, R12 ;  /* 0x0000000cff0c723e */ /* 0x000fe400024050ff */
[----:B------:R-:W-:Y:S01]  /*6d70*/  F2FP.TF32.F32.PACK_B R13, R13 ;  /* 0x0000000dff0d723e */ /* 0x000fe200024050ff */
[----:B------:R1:W-:Y:S01]  /*6d80*/  STSM.16.M88.4 [R71], R8 ;  /* 0x0000000847007844 */ /* 0x0003e20000000200 */
[----:B------:R-:W-:Y:S02]  /*6d90*/  F2FP.TF32.F32.PACK_B R14, R14 ;  /* 0x0000000eff0e723e */ /* 0x000fe400024050ff */
[----:B------:R-:W-:Y:S05]  /*6da0*/  F2FP.TF32.F32.PACK_B R15, R15 ;  /* 0x0000000fff0f723e */ /* 0x000fea00024050ff */
[----:B------:R1:W-:Y:S01]  /*6db0*/  STSM.16.M88.4 [R72], R12 ;  /* 0x0000000c48007844 */ /* 0x0003e20000000200 */
[----:B------:R-:W-:Y:S01]  /*6dc0*/  @!PT LDS RZ, [RZ] ;  /* 0x00000000fffff984 */ /* 0x000fe20000000800 */
[----:B------:R-:W-:Y:S01]  /*6dd0*/  @!PT LDS RZ, [RZ] ;  /* 0x00000000fffff984 */ /* 0x000fe20000000800 */
[----:B------:R-:W-:Y:S01]  /*6de0*/  @!PT LDS RZ, [RZ] ;  /* 0x00000000fffff984 */ /* 0x000fe20000000800 */
[----:B------:R-:W-:Y:S01]  /*6df0*/  @!PT LDS RZ, [RZ] ;  /* 0x00000000fffff984 */ /* 0x000fe20000000800 */
[----:B------:R2:W-:Y:S07]  /*6e00*/  MEMBAR.ALL.CTA ;  /* 0x0000000000007992 */ /* 0x0005ee0000008000 */
[----:B--2---:R-:W2:Y:S02]  /*6e10*/  FENCE.VIEW.ASYNC.S ;  /* 0x00000000000073c6 */ /* 0x004ea40000000000 */
[----:B--2---:R-:W-:Y:S06]  /*6e20*/  BAR.SYNC.DEFER_BLOCKING 0x1, 0x80 ;  /* 0x0042000000007b1d */ /* 0x004fec0000010000 */
[----:B------:R-:W-:Y:S05]  /*6e30*/  @P0 BRA `(.L_x_110) ;  /* 0x0000000000280947 */ /* 0x000fea0003800000 */
[----:B------:R-:W2:Y:S01]  /*6e40*/  LDCU.64 UR6, c[0x0][0x348] ;  /* 0x00006900ff0677ac */ /* 0x000ea20008000a00 */
[----:B------:R-:W-:Y:S01]  /*6e50*/  UIADD3 UR4, UPT, UPT, UR44, 0x400, URZ ;  /* 0x000004002c047890 */ /* 0x000fe2000fffe0ff */
[----:B------:R-:W-:Y:S05]  /*6e60*/  UMOV UR51, UR36 ;  /* 0x0000002400337c82 */ /* 0x000fea0008000000 */
[----:B------:R-:W-:Y:S04]  /*6e70*/  MOV R57, UR4 ;  /* 0x0000000400397c02 */ /* 0x000fe80008000f00 */
[----:B------:R-:W-:Y:S01]  /*6e80*/  R2UR UR48, R57 ;  /* 0x00000000393072ca */ /* 0x000fe200000e0000 */
[----:B--2---:R-:W-:Y:S04]  /*6e90*/  UIADD3 UR4, UP0, UPT, UR6, 0x680, URZ ;  /* 0x0000068006047890 */ /* 0x004fe8000ff1e0ff */
[----:B------:R-:W-:Y:S09]  /*6ea0*/  UIADD3.X UR5, UPT, UPT, URZ, UR7, URZ, UP0, !UPT ;  /* 0x00000007ff057290 */ /* 0x000ff200087fe4ff */
[----:B------:R2:W-:Y:S01]  /*6eb0*/  UTMASTG.3D [UR48], [UR4] ;  /* 0x00000030040073b5 */ /* 0x0005e20008010000 */
[----:B------:R0:W-:Y:S01]  /*6ec0*/  UTMACMDFLUSH ;  /* 0x00000000000079b7 */ /* 0x0001e20000000000 */
[----:B--2---:R-:W-:Y:S04]  /*6ed0*/  DEPBAR.LE SB0, 0x1 ;  /* 0x000080400000791a */ /* 0x004fe80000000000 */
.L_x_110:
[----:B------:R-:W-:Y:S05]  /*6ee0*/  BSYNC.RECONVERGENT B0 ;  /* 0x0000000000007941 */ /* 0x000fea0003800200 */
.L_x_109:
[----:B------:R-:W-:Y:S01]  /*6ef0*/  BAR.SYNC.DEFER_BLOCKING 0x1, 0x80 ;  /* 0x0042000000007b1d */ /* 0x000fe20000010000 */
[----:B------:R-:W-:Y:S01]  /*6f00*/  ISETP.NE.AND P1, PT, R68, RZ, PT ;  /* 0x000000ff4400720c */ /* 0x000fe20003f25270 */
[----:B------:R-:W-:Y:S01]  /*6f10*/  UISETP.NE.AND UP0, UPT, UR47, URZ, UPT ;  /* 0x000000ff2f00728c */ /* 0x000fe2000bf05270 */
[----:B------:R-:W-:Y:S11]  /*6f20*/  LEA R2, R73, UR44, 0x3 ;  /* 0x0000002c49027c11 */ /* 0x000ff6000f8e18ff */
[----:B------:R-:W-:Y:S01]  /*6f30*/  @P1 SHF.L.U32 R3, R62, 0x1f, RZ ;  /* 0x0000001f3e031819 */ /* 0x000fe200000006ff */
[----:B------:R-:W-:Y:S06]  /*6f40*/  BRA.U !UP0, `(.L_x_111) ;  /* 0x0000000108247547 */ /* 0x000fec000b800000 */
[----:B-1----:R-:W-:Y:S01]  /*6f50*/  IMAD.U32 R4, RZ, RZ, UR46 ;  /* 0x0000002eff047e24 */ /* 0x002fe2000f8e00ff */
[----:B------:R-:W-:Y:S01]  /*6f60*/  MOV R0, UR52 ;  /* 0x0000003400007c02 */ /* 0x000fe20008000f00 */
[----:B------:R-:W-:Y:S03]  /*6f70*/  UIADD3 UR4, UPT, UPT, UR46, 0x1, URZ ;  /* 0x000000012e047890 */ /* 0x000fe6000fffe0ff */
[----:B------:R-:W-:Y:S01]  /*6f80*/  @P1 LEA R4, R4, UR44, 0x3 ;  /* 0x0000002c04041c11 */ /* 0x000fe2000f8e18ff */
[----:B------:R-:W-:Y:S04]  /*6f90*/  UISETP.NE.AND UP0, UPT, UR4, 0x4, UPT ;  /* 0x000000040400788c */ /* 0x000fe8000bf05270 */
[----:B------:R-:W-:Y:S01]  /*6fa0*/  @P1 VIADD R4, R4, 0x60 ;  /* 0x0000006004041836 */ /* 0x000fe20000000000 */
[----:B------:R-:W-:Y:S04]  /*6fb0*/  USEL UR46, UR4, URZ, UP0 ;  /* 0x000000ff042e7287 */ /* 0x000fe80008000000 */
[----:B------:R-:W-:Y:S04]  /*6fc0*/  @P1 PRMT R0, R0, 0x654, R4 ;  /* 0x0000065400001816 */ /* 0x000fe80000000004 */
[----:B------:R2:W-:Y:S04]  /*6fd0*/  @P1 SYNCS.ARRIVE.TRANS64.RED.A1T0 RZ, [R0+URZ], RZ ;  /* 0x000000ff00ff19a7 */ /* 0x0005e800081004ff */
.L_x_111:
[----:B------:R-:W3:Y:S01]  /*6fe0*/  @P1 SYNCS.PHASECHK.TRANS64.TRYWAIT P0, [R2+URZ+0x40], R3 ;  /* 0x00004003020015a7 */ /* 0x000ee200080011ff */
[----:B------:R-:W-:Y:S01]  /*6ff0*/  BSSY B1, `(.L_x_112) ;  /* 0x0000017000017945 */ /* 0x000fe20003800000 */
[----:B---3--:R-:W-:Y:S03]  /*7000*/  @P1 SEL R75, RZ, 0x1, !P0 ;  /* 0x00000001ff4b1807 */ /* 0x008fe60004000000 */
[----:B------:R-:W-:Y:S05]  /*7010*/  @!P1 BRA `(.L_x_113) ;  /* 0x0000000000509947 */ /* 0x000fea0003800000 */
[----:B------:R-:W-:Y:S01]  /*7020*/  ISETP.NE.AND P1, PT, R76, RZ, PT ;  /* 0x000000ff4c00720c */ /* 0x000fe20003f25270 */
[----:B------:R-:W-:Y:S01]  /*7030*/  BSSY B0, `(.L_x_114) ;  /* 0x000000a000007945 */ /* 0x000fe20003800000 */
[----:B------:R-:W-:Y:S11]  /*7040*/  ISETP.NE.AND P0, PT, R75, RZ, PT ;  /* 0x000000ff4b00720c */ /* 0x000ff60003f05270 */
[----:B-1----:R-:W-:Y:S04]  /*7050*/  @P1 IMAD R5, R73, 0x2000, R74 ;  /* 0x0000200049051824 */ /* 0x002fe800078e024a */
[----:B------:R-:W-:Y:S05]  /*7060*/  @P1 VIADD R4, R5, UR44 ;  /* 0x0000002c05041c36 */ /* 0x000fea0008000000 */
[----:B------:R-:W-:Y:S01]  /*7070*/  @P1 IADD3 R3, PT, PT, R77, R4, RZ ;  /* 0x000000044d031210 */ /* 0x000fe20007ffe0ff */
[----:B------:R-:W-:Y:S01]  /*7080*/  @P1 IMAD.IADD R4, R63, 0x1, R4 ;  /* 0x000000013f041824 */ /* 0x000fe200078e0204 */
[----:B------:R-:W-:Y:S06]  /*7090*/  @P0 BRA `(.L_x_115) ;  /* 0x00000000000c0947 */ /* 0x000fec0003800000 */
[----:B--2---:R-:W-:Y:S04]  /*70a0*/  SHF.L.U32 R0, R62, 0x1f, RZ ;  /* 0x0000001f3e007819 */ /* 0x004fe800000006ff */
[----:B------:R-:W1:Y:S02]  /*70b0*/  SYNCS.PHASECHK.TRANS64.TRYWAIT P0, [R2+URZ+0x40], R0 ;  /* 0x00004000020075a7 */ /* 0x000e6400080011ff */
[----:B-1----:R-:W-:Y:S05]  /*70c0*/  @!P0 BRA `(.L_x_116) ;  /* 0x0000002800488947 */ /* 0x002fea0003800000 */
.L_x_115:
[----:B------:R-:W-:Y:S05]  /*70d0*/  BSYNC B0 ;  /* 0x0000000000007941 */ /* 0x000fea0003800000 */
.L_x_114:
[----:B------:R-:W-:Y:S02]  /*70e0*/  ISETP.NE.AND P0, PT, R76, RZ, PT ;  /* 0x000000ff4c00720c */ /* 0x000fe40003f05270 */
[----:B------:R-:W-:Y:S11]  /*70f0*/  IADD3 R73, PT, PT, R73, 0x1, RZ ;  /* 0x0000000149497810 */ /* 0x000ff60007ffe0ff */
[----:B-12---:R-:W-:Y:S01]  /*7100*/  @P0 IMAD.IADD R0, R63, 0x1, R3 ;  /* 0x000000013f000824 */ /* 0x006fe200078e0203 */
[----:B------:R-:W-:Y:S05]  /*7110*/  @P0 WARPSYNC.ALL ;  /* 0x0000000000000948 */ /* 0x000fea0003800000 */
[----:B------:R3:W4:Y:S04]  /*7120*/  @P0 LDSM.16.M88.4 R44, [R5+UR44+0x400] ;  /* 0x0004002c052c083b */ /* 0x0007280008000200 */
[----:B------:R3:W1:Y:S04]  /*7130*/  @P0 LDSM.16.M88.4 R40, [R4+0x400] ;  /* 0x000400000428083b */ /* 0x0006680000000200 */
[----:B------:R3:W2:Y:S04]  /*7140*/  @P0 LDSM.16.M88.4 R32, [R3+0x400] ;  /* 0x000400000320083b */ /* 0x0006a80000000200 */
[----:B------:R3:W1:Y:S02]  /*7150*/  @P0 LDSM.16.M88.4 R36, [R0+0x400] ;  /* 0x000400000024083b */ /* 0x0006640000000200 */
.L_x_113:
[----:B------:R-:W-:Y:S05]  /*7160*/  BSYNC B1 ;  /* 0x0000000000017941 */ /* 0x000fea0003800000 */
.L_x_112:
[----:B--23--:R-:W-:Y:S05]  /*7170*/  VIADD R0, R25, 0x20 ;  /* 0x0000002019007836 */ /* 0x00cfea0000000000 */
[----:B------:R-:W-:Y:S04]  /*7180*/  SHF.R.U32.HI R0, RZ, 0x15, R0 ;  /* 0x00000015ff007819 */ /* 0x000fe80000011600 */
[----:B------:R-:W-:Y:S11]  /*7190*/  LOP3.LUT P0, RZ, R0, 0x3, R54, 0x48, !PT ;  /* 0x0000000300ff7812 */ /* 0x000ff60007804836 */
[----:B------:R-:W-:Y:S02]  /*71a0*/  @!UPT UIADD3 URZ, UPT, UPT, URZ, URZ, URZ ;  /* 0x000000fffffff290 */ /* 0x000fe4000fffe0ff */
[----:B------:R-:W-:Y:S05]  /*71b0*/  @!P0 BRA `(.L_x_117) ;  /* 0x0000000000408947 */ /* 0x000fea0003800000 */
[----:B------:R-:W2:Y:S01]  /*71c0*/  LDCU.64 UR8, c[0x4][0x70] ;  /* 0x01000e00ff0877ac */ /* 0x000ea20008000a00 */
[----:B------:R-:W-:Y:S01]  /*71d0*/  MOV R3, 0x0 ;  /* 0x0000000000037802 */ /* 0x000fe20000000f00 */
[----:B-1----:R-:W-:Y:S02]  /*71e0*/  HFMA2 R12, -RZ, RZ, 0, 5.9604644775390625e-08 ;  /* 0x00000001ff0c7431 */ /* 0x002fe400000001ff */
[----:B------:R-:W-:Y:S02]  /*71f0*/  IMAD.MOV.U32 R8, RZ, RZ, 0x192 ;  /* 0x00000192ff087424 */ /* 0x000fe400078e00ff */
[----:B------:R-:W-:Y:S01]  /*7200*/  IMAD.MOV.U32 R13, RZ, RZ, RZ ;  /* 0x000000ffff0d7224 */ /* 0x000fe200078e00ff */
[----:B------:R-:W1:Y:S01]  /*7210*/  LDCU.64 UR6, c[0x4][0x78] ;  /* 0x01000f00ff0677ac */ /* 0x000e620008000a00 */
[----:B------:R-:W3:Y:S01]  /*7220*/  LDC.64 R2, c[0x4][R3] ;  /* 0x0100000003027b82 */ /* 0x000ee20000000a00 */
[----:B------:R-:W5:Y:S01]  /*7230*/  LDCU.64 UR4, c[0x4][0x10] ;  /* 0x01000200ff0477ac */ /* 0x000f620008000a00 */
[----:B--2---:R-:W-:Y:S01]  /*7240*/  MOV R5, UR9 ;  /* 0x0000000900057c02 */ /* 0x004fe20008000f00 */
[----:B------:R-:W-:Y:S01]  /*7250*/  IMAD.U32 R4, RZ, RZ, UR8 ;  /* 0x00000008ff047e24 */ /* 0x000fe2000f8e00ff */
[----:B-1----:R-:W-:Y:S01]  /*7260*/  MOV R7, UR7 ;  /* 0x0000000700077c02 */ /* 0x002fe20008000f00 */
[----:B------:R-:W-:Y:S01]  /*7270*/  IMAD.U32 R6, RZ, RZ, UR6 ;  /* 0x00000006ff067e24 */ /* 0x000fe2000f8e00ff */
[----:B-----5:R-:W-:Y:S01]  /*7280*/  MOV R11, UR5 ;  /* 0x00000005000b7c02 */ /* 0x020fe20008000f00 */
[----:B------:R-:W-:Y:S02]  /*7290*/  IMAD.U32 R10, RZ, RZ, UR4 ;  /* 0x00000004ff0a7e24 */ /* 0x000fe4000f8e00ff */
[----:B------:R-:W-:Y:S07]  /*72a0*/  LEPC R20, `(.L_x_117) ;  /* 0x000000001014794e */ /* 0x000fee0000000000 */
[----:B---34-:R-:W-:Y:S05]  /*72b0*/  CALL.ABS.NOINC R2 ;  /* 0x0000000002007343 */ /* 0x018fea0003c00000 */
.L_x_117:
[----:B------:R-:W-:Y:S01]  /*72c0*/  ISETP.NE.AND P6, PT, R68, RZ, PT ;  /* 0x000000ff4400720c */ /* 0x000fe20003fc5270 */
[----:B------:R-:W-:Y:S05]  /*72d0*/  WARPSYNC.ALL ;  /* 0x0000000000007948 */ /* 0x000fea0003800000 */
[----:B------:R-:W-:Y:S01]  /*72e0*/  R2UR UR4, R25 ;  /* 0x00000000190472ca */ /* 0x000fe200000e0000 */
[----:B------:R-:W-:Y:S01]  /*72f0*/  IMAD.U32 R0, RZ, RZ, UR46 ;  /* 0x0000002eff007e24 */ /* 0x000fe2000f8e00ff */
[----:B----4-:R-:W-:Y:S01]  /*7300*/  LOP3.LUT R20, R44, 0xffffe000, RZ, 0xc0, !PT ;  /* 0xffffe0002c147812 */ /* 0x010fe200078ec0ff */
[----:B------:R-:W-:Y:S01]  /*7310*/  IMAD.U32 R21, RZ, RZ, UR52 ;  /* 0x00000034ff157e24 */ /* 0x000fe2000f8e00ff */
[----:B------:R-:W-:Y:S01]  /*7320*/  ISETP.NE.AND P0, PT, R65, RZ, PT ;  /* 0x000000ff4100720c */ /* 0x000fe20003f05270 */
[----:B------:R-:W-:Y:S02]  /*7330*/  BSSY.RECONVERGENT B0, `(.L_x_118) ;  /* 0x000005c000007945 */ /* 0x000fe40003800200 */
[----:B------:R-:W-:Y:S05]  /*7340*/  @P6 LEA R0, R0, UR44, 0x3 ;  /* 0x0000002c00006c11 */ /* 0x000fea000f8e18ff */
[----:B------:R-:W-:Y:S01]  /*7350*/  @P6 VIADD R0, R0, 0x60 ;  /* 0x0000006000006836 */ /* 0x000fe20000000000 */
[----:B-1----:R-:W1:Y:S04]  /*7360*/  LDTM.16dp128bit.x8 R4, tmem[UR4+0x20] ;  /* 0x00002004000479ee */ /* 0x002e680008180000 */
[----:B------:R-:W-:Y:S01]  /*7370*/  @P6 PRMT R21, R21, 0x654, R0 ;  /* 0x0000065415156816 */ /* 0x000fe20000000000 */
[C---:B-1----:R-:W-:Y:S01]  /*7380*/  FMUL R0, R24.reuse, R4 ;  /* 0x0000000418007220 */ /* 0x042fe20000400000 */
[C---:B------:R-:W-:Y:S01]  /*7390*/  FMUL R4, R24.reuse, R8 ;  /* 0x0000000818047220 */ /* 0x040fe20000400000 */
[C---:B------:R-:W-:Y:S01]  /*73a0*/  FMUL R8, R24.reuse, R12 ;  /* 0x0000000c18087220 */ /* 0x040fe20000400000 */
[C---:B------:R-:W-:Y:S01]  /*73b0*/  FMUL R12, R24.reuse, R16 ;  /* 0x00000010180c7220 */ /* 0x040fe20000400000 */
[----:B------:R-:W-:Y:S01]  /*73c0*/  LOP3.LUT R16, R45, 0xffffe000, RZ, 0xc0, !PT ;  /* 0xffffe0002d107812 */ /* 0x000fe200078ec0ff */
[C---:B------:R-:W-:Y:S01]  /*73d0*/  FMUL R2, R24.reuse, R5 ;  /* 0x0000000518027220 */ /* 0x040fe20000400000 */
[C---:B------:R-:W-:Y:S01]  /*73e0*/  FMUL R3, R24.reuse, R6 ;  /* 0x0000000618037220 */ /* 0x040fe20000400000 */
[----:B------:R-:W-:Y:S01]  /*73f0*/  FMUL R5, R24, R9 ;  /* 0x0000000918057220 */ /* 0x000fe20000400000 */
[----:B------:R-:W-:Y:S01]  /*7400*/  FFMA R28, R27, R20, R0 ;  /* 0x000000141b1c7223 */ /* 0x000fe20000000000 */
[----:B------:R-:W-:Y:S01]  /*7410*/  LOP3.LUT R0, R46, 0xffffe000, RZ, 0xc0, !PT ;  /* 0xffffe0002e007812 */ /* 0x000fe200078ec0ff */
[C---:B------:R-:W-:Y:S01]  /*7420*/  FMUL R6, R24.reuse, R10 ;  /* 0x0000000a18067220 */ /* 0x040fe20000400000 */
[C---:B------:R-:W-:Y:S01]  /*7430*/  FMUL R9, R24.reuse, R13 ;  /* 0x0000000d18097220 */ /* 0x040fe20000400000 */
[C---:B------:R-:W-:Y:S01]  /*7440*/  FMUL R10, R24.reuse, R14 ;  /* 0x0000000e180a7220 */ /* 0x040fe20000400000 */
[----:B------:R-:W-:Y:S01]  /*7450*/  F2FP.TF32.F32.PACK_B R28, R28 ;  /* 0x0000001cff1c723e */ /* 0x000fe200024050ff */
[C---:B------:R-:W-:Y:S01]  /*7460*/  FMUL R13, R24.reuse, R17 ;  /* 0x00000011180d7220 */ /* 0x040fe20000400000 */
[----:B------:R-:W-:Y:S01]  /*7470*/  LOP3.LUT R17, R47, 0xffffe000, RZ, 0xc0, !PT ;  /* 0xffffe0002f117812 */ /* 0x000fe200078ec0ff */
[----:B------:R-:W-:Y:S01]  /*7480*/  FMUL R14, R24, R18 ;  /* 0x00000012180e7220 */ /* 0x000fe20000400000 */
[----:B------:R-:W-:Y:S01]  /*7490*/  LOP3.LUT R18, R40, 0xffffe000, RZ, 0xc0, !PT ;  /* 0xffffe00028127812 */ /* 0x000fe200078ec0ff */
[----:B------:R-:W-:Y:S01]  /*74a0*/  FFMA R29, R27, R16, R2 ;  /* 0x000000101b1d7223 */ /* 0x000fe20000000002 */
[----:B------:R-:W-:Y:S01]  /*74b0*/  LOP3.LUT R2, R41, 0xffffe000, RZ, 0xc0, !PT ;  /* 0xffffe00029027812 */ /* 0x000fe200078ec0ff */
[----:B------:R-:W-:Y:S01]  /*74c0*/  FMUL R7, R24, R7 ;  /* 0x0000000718077220 */ /* 0x000fe20000400000 */
[----:B------:R-:W-:Y:S01]  /*74d0*/  LOP3.LUT R16, R33, 0xffffe000, RZ, 0xc0, !PT ;  /* 0xffffe00021107812 */ /* 0x000fe200078ec0ff */
[C---:B------:R-:W-:Y:S01]  /*74e0*/  FFMA R30, R27.reuse, R0, R3 ;  /* 0x000000001b1e7223 */ /* 0x040fe20000000003 */
[----:B------:R-:W-:Y:S01]  /*74f0*/  LOP3.LUT R0, R42, 0xffffe000, RZ, 0xc0, !PT ;  /* 0xffffe0002a007812 */ /* 0x000fe200078ec0ff */
[C---:B------:R-:W-:Y:S01]  /*7500*/  FFMA R31, R27.reuse, R17, R7 ;  /* 0x000000111b1f7223 */ /* 0x040fe20000000007 */
[----:B------:R-:W-:Y:S01]  /*7510*/  LOP3.LUT R3, R32, 0xffffe000, RZ, 0xc0, !PT ;  /* 0xffffe00020037812 */ /* 0x000fe200078ec0ff */
[C---:B------:R-:W-:Y:S01]  /*7520*/  FFMA R4, R27.reuse, R18, R4 ;  /* 0x000000121b047223 */ /* 0x040fe20000000004 */
[----:B------:R-:W-:Y:S01]  /*7530*/  F2FP.TF32.F32.PACK_B R29, R29 ;  /* 0x0000001dff1d723e */ /* 0x000fe200024050ff */
[----:B------:R-:W-:Y:S01]  /*7540*/  FFMA R5, R27, R2, R5 ;  /* 0x000000021b057223 */ /* 0x000fe20000000005 */
[----:B------:R-:W-:Y:S01]  /*7550*/  LOP3.LUT R2, R43, 0xffffe000, RZ, 0xc0, !PT ;  /* 0xffffe0002b027812 */ /* 0x000fe200078ec0ff */
[----:B------:R-:W-:Y:S01]  /*7560*/  FMUL R11, R24, R11 ;  /* 0x0000000b180b7220 */ /* 0x000fe20000400000 */
[----:B------:R-:W-:Y:S01]  /*7570*/  F2FP.TF32.F32.PACK_B R30, R30 ;  /* 0x0000001eff1e723e */ /* 0x000fe200024050ff */
[C---:B------:R-:W-:Y:S01]  /*7580*/  FFMA R6, R27.reuse, R0, R6 ;  /* 0x000000001b067223 */ /* 0x040fe20000000006 */
[----:B------:R-:W-:Y:S01]  /*7590*/  LOP3.LUT R0, R34, 0xffffe000, RZ, 0xc0, !PT ;  /* 0xffffe00022007812 */ /* 0x000fe200078ec0ff */
[----:B------:R-:W-:Y:S01]  /*75a0*/  FFMA R7, R27, R2, R11 ;  /* 0x000000021b077223 */ /* 0x000fe2000000000b */
[----:B------:R-:W-:Y:S01]  /*75b0*/  LOP3.LUT R2, R35, 0xffffe000, RZ, 0xc0, !PT ;  /* 0xffffe00023027812 */ /* 0x000fe200078ec0ff */
[----:B------:R-:W-:Y:S01]  /*75c0*/  FFMA R8, R27, R3, R8 ;  /* 0x000000031b087223 */ /* 0x000fe20000000008 */
[----:B------:R-:W-:Y:S01]  /*75d0*/  LOP3.LUT R3, R37, 0xffffe000, RZ, 0xc0, !PT ;  /* 0xffffe00025037812 */ /* 0x000fe200078ec0ff */
[C---:B------:R-:W-:Y:S01]  /*75e0*/  FFMA R9, R27.reuse, R16, R9 ;  /* 0x000000101b097223 */ /* 0x040fe20000000009 */
[----:B------:R-:W-:Y:S01]  /*75f0*/  F2FP.TF32.F32.PACK_B R31, R31 ;  /* 0x0000001fff1f723e */ /* 0x000fe200024050ff */
[----:B------:R-:W-:Y:S01]  /*7600*/  FMUL R15, R24, R15 ;  /* 0x0000000f180f7220 */ /* 0x000fe20000400000 */
[----:B------:R-:W-:Y:S01]  /*7610*/  LOP3.LUT R16, R38, 0xffffe000, RZ, 0xc0, !PT ;  /* 0xffffe00026107812 */ /* 0x000fe200078ec0ff */
[C---:B------:R-:W-:Y:S01]  /*7620*/  FFMA R10, R27.reuse, R0, R10 ;  /* 0x000000001b0a7223 */ /* 0x040fe2000000000a */
[----:B------:R-:W-:Y:S01]  /*7630*/  LOP3.LUT R0, R36, 0xffffe000, RZ, 0xc0, !PT ;  /* 0xffffe00024007812 */ /* 0x000fe200078ec0ff */
[----:B------:R-:W-:Y:S01]  /*7640*/  FFMA R11, R27, R2, R15 ;  /* 0x000000021b0b7223 */ /* 0x000fe2000000000f */
[----:B------:R-:W-:Y:S01]  /*7650*/  LOP3.LUT R2, R39, 0xffffe000, RZ, 0xc0, !PT ;  /* 0xffffe00027027812 */ /* 0x000fe200078ec0ff */
[----:B------:R1:W-:Y:S01]  /*7660*/  STSM.16.M88.4 [R70+0x2400], R28 ;  /* 0x0024001c46007844 */ /* 0x0003e20000000200 */
[----:B------:R-:W-:Y:S01]  /*7670*/  F2FP.TF32.F32.PACK_B R4, R4 ;  /* 0x00000004ff04723e */ /* 0x000fe200024050ff */
[----:B------:R-:W-:Y:S01]  /*7680*/  FMUL R19, R24, R19 ;  /* 0x0000001318137220 */ /* 0x000fe20000400000 */
[----:B------:R-:W-:Y:S01]  /*7690*/  F2FP.TF32.F32.PACK_B R5, R5 ;  /* 0x00000005ff05723e */ /* 0x000fe200024050ff */
[C---:B------:R-:W-:Y:S01]  /*76a0*/  FFMA R12, R27.reuse, R0, R12 ;  /* 0x000000001b0c7223 */ /* 0x040fe2000000000c */
[----:B------:R-:W-:Y:S01]  /*76b0*/  F2FP.TF32.F32.PACK_B R6, R6 ;  /* 0x00000006ff06723e */ /* 0x000fe200024050ff */
[C---:B------:R-:W-:Y:S01]  /*76c0*/  FFMA R13, R27.reuse, R3, R13 ;  /* 0x000000031b0d7223 */ /* 0x040fe2000000000d */
[----:B------:R-:W-:Y:S01]  /*76d0*/  F2FP.TF32.F32.PACK_B R7, R7 ;  /* 0x00000007ff07723e */ /* 0x000fe200024050ff */
[C---:B------:R-:W-:Y:S01]  /*76e0*/  FFMA R14, R27.reuse, R16, R14 ;  /* 0x000000101b0e7223 */ /* 0x040fe2000000000e */
[----:B------:R-:W-:Y:S01]  /*76f0*/  FFMA R15, R27, R2, R19 ;  /* 0x000000021b0f7223 */ /* 0x000fe20000000013 */
[----:B------:R-:W-:Y:S02]  /*7700*/  F2FP.TF32.F32.PACK_B R8, R8 ;  /* 0x00000008ff08723e */ /* 0x000fe400024050ff */
[----:B------:R1:W-:Y:S01]  /*7710*/  STSM.16.M88.4 [R69+0x2400], R4 ;  /* 0x0024000445007844 */ /* 0x0003e20000000200 */
[----:B------:R-:W-:Y:S02]  /*7720*/  F2FP.TF32.F32.PACK_B R9, R9 ;  /* 0x00000009ff09723e */ /* 0x000fe400024050ff */
[----:B------:R-:W-:Y:S02]  /*7730*/  F2FP.TF32.F32.PACK_B R10, R10 ;  /* 0x0000000aff0a723e */ /* 0x000fe400024050ff */
[----:B------:R-:W-:Y:S02]  /*7740*/  F2FP.TF32.F32.PACK_B R11, R11 ;  /* 0x0000000bff0b723e */ /* 0x000fe400024050ff */
[----:B------:R-:W-:Y:S02]  /*7750*/  F2FP.TF32.F32.PACK_B R12, R12 ;  /* 0x0000000cff0c723e */ /* 0x000fe400024050ff */
[----:B------:R-:W-:Y:S01]  /*7760*/  F2FP.TF32.F32.PACK_B R13, R13 ;  /* 0x0000000dff0d723e */ /* 0x000fe200024050ff */
[----:B------:R1:W-:Y:S01]  /*7770*/  STSM.16.M88.4 [R71+0x2000], R8 ;  /* 0x0020000847007844 */ /* 0x0003e20000000200 */
[----:B------:R-:W-:Y:S02]  /*7780*/  F2FP.TF32.F32.PACK_B R14, R14 ;  /* 0x0000000eff0e723e */ /* 0x000fe400024050ff */
[----:B------:R-:W-:Y:S02]  /*7790*/  F2FP.TF32.F32.PACK_B R15, R15 ;  /* 0x0000000fff0f723e */ /* 0x000fe400024050ff */
[----:B------:R-:W-:Y:S02]  /*77a0*/  LEA R0, R73, UR44, 0x3 ;  /* 0x0000002c49007c11 */ /* 0x000fe4000f8e18ff */
[----:B------:R-:W-:Y:S01]  /*77b0*/  @P6 SHF.L.U32 R2, R62, 0x1f, RZ ;  /* 0x0000001f3e026819 */ /* 0x000fe200000006ff */
[----:B------:R1:W-:Y:S01]  /*77c0*/  STSM.16.M88.4 [R72+0x2000], R12 ;  /* 0x0020000c48007844 */ /* 0x0003e20000000200 */
        /* <DEDUP_REMOVED lines=9> */
[----:B------:R-:W-:Y:S02]  /*7860*/  UIADD3 UR9, UPT, UPT, UR49, 0x20, URZ ;  /* 0x0000002031097890 */ /* 0x000fe4000fffe0ff */
[----:B------:R-:W-:Y:S01]  /*7870*/  UIADD3 UR8, UPT, UPT, UR44, 0x2400, URZ ;  /* 0x000024002c087890 */ /* 0x000fe2000fffe0ff */
[----:B------:R-:W-:Y:S01]  /*7880*/  UMOV UR10, UR50 ;  /* 0x00000032000a7c82 */ /* 0x000fe20008000000 */
[----:B------:R-:W-:Y:S01]  /*7890*/  UMOV UR11, UR36 ;  /* 0x00000024000b7c82 */ /* 0x000fe20008000000 */
[----:B--2---:R-:W-:Y:S04]  /*78a0*/  UIADD3 UR4, UP0, UPT, UR6, 0x680, URZ ;  /* 0x0000068006047890 */ /* 0x004fe8000ff1e0ff */
[----:B------:R-:W-:Y:S09]  /*78b0*/  UIADD3.X UR5, UPT, UPT, URZ, UR7, URZ, UP0, !UPT ;  /* 0x00000007ff057290 */ /* 0x000ff200087fe4ff */
[----:B------:R2:W-:Y:S01]  /*78c0*/  UTMASTG.3D [UR8], [UR4] ;  /* 0x00000008040073b5 */ /* 0x0005e20008010000 */
[----:B------:R0:W-:Y:S01]  /*78d0*/  UTMACMDFLUSH ;  /* 0x00000000000079b7 */ /* 0x0001e20000000000 */
[----:B--2---:R-:W-:Y:S04]  /*78e0*/  DEPBAR.LE SB0, 0x1 ;  /* 0x000080400000791a */ /* 0x004fe80000000000 */
.L_x_119:
[----:B------:R-:W-:Y:S05]  /*78f0*/  BSYNC.RECONVERGENT B0 ;  /* 0x0000000000007941 */ /* 0x000fea0003800200 */
.L_x_118:
[----:B------:R-:W-:Y:S01]  /*7900*/  BAR.SYNC.DEFER_BLOCKING 0x1, 0x80 ;  /* 0x0042000000007b1d */ /* 0x000fe20000010000 */
[----:B------:R-:W-:Y:S04]  /*7910*/  UIADD3 UR4, UPT, UPT, UR46, 0x1, URZ ;  /* 0x000000012e047890 */ /* 0x000fe8000fffe0ff */
[----:B------:R-:W-:Y:S04]  /*7920*/  UISETP.NE.AND UP0, UPT, UR4, 0x4, UPT ;  /* 0x000000040400788c */ /* 0x000fe8000bf05270 */
[----:B------:R-:W-:Y:S01]  /*7930*/  USEL UR45, UR4, URZ, UP0 ;  /* 0x000000ff042d7287 */ /* 0x000fe20008000000 */
[----:B------:R2:W-:Y:S01]  /*7940*/  @P6 SYNCS.ARRIVE.TRANS64.RED.A1T0 RZ, [R21+URZ], RZ ;  /* 0x000000ff15ff69a7 */ /* 0x0005e200081004ff */
[----:B------:R-:W-:Y:S01]  /*7950*/  BSSY B1, `(.L_x_120) ;  /* 0x0000018000017945 */ /* 0x000fe20003800000 */
[----:B------:R-:W3:Y:S02]  /*7960*/  @P6 SYNCS.PHASECHK.TRANS64.TRYWAIT P0, [R0+URZ+0x40], R2 ;  /* 0x00004002000065a7 */ /* 0x000ee400080011ff */
[----:B---3--:R-:W-:Y:S01]  /*7970*/  @P6 SEL R75, RZ, 0x1, !P0 ;  /* 0x00000001ff4b6807 */ /* 0x008fe20004000000 */
[----:B--2---:R-:W-:Y:S06]  /*7980*/  @!P6 BRA `(.L_x_121) ;  /* 0x000000000050e947 */ /* 0x004fec0003800000 */
        /* <DEDUP_REMOVED lines=8> */
[----:B------:R-:W-:Y:S04]  /*7a10*/  SHF.L.U32 R5, R62, 0x1f, RZ ;  /* 0x0000001f3e057819 */ /* 0x000fe800000006ff */
[----:B------:R-:W1:Y:S02]  /*7a20*/  SYNCS.PHASECHK.TRANS64.TRYWAIT P0, [R0+URZ+0x40], R5 ;  /* 0x00004005000075a7 */ /* 0x000e6400080011ff */
[----:B-1----:R-:W-:Y:S05]  /*7a30*/  @!P0 BRA `(.L_x_124) ;  /* 0x0000002000008947 */ /* 0x002fea0003800000 */
.L_x_123:
[----:B------:R-:W-:Y:S05]  /*7a40*/  BSYNC B0 ;  /* 0x0000000000007941 */ /* 0x000fea0003800000 */
.L_x_122:
[----:B------:R-:W-:Y:S02]  /*7a50*/  ISETP.NE.AND P0, PT, R76, RZ, PT ;  /* 0x000000ff4c00720c */ /* 0x000fe40003f05270 */
[----:B------:R-:W-:Y:S11]  /*7a60*/  IADD3 R73, PT, PT, R73, 0x1, RZ ;  /* 0x0000000149497810 */ /* 0x000ff60007ffe0ff */
[----:B-1----:R-:W-:Y:S01]  /*7a70*/  @P0 IMAD.IADD R0, R63, 0x1, R2 ;  /* 0x000000013f000824 */ /* 0x002fe200078e0202 */
[----:B------:R-:W-:Y:S05]  /*7a80*/  @P0 WARPSYNC.ALL ;  /* 0x0000000000000948 */ /* 0x000fea0003800000 */
[----:B------:R2:W3:Y:S04]  /*7a90*/  @P0 LDSM.16.M88.4 R44, [R4+UR44+0x400] ;  /* 0x0004002c042c083b */ /* 0x0004e80008000200 */
[----:B------:R2:W4:Y:S04]  /*7aa0*/  @P0 LDSM.16.M88.4 R40, [R3+0x400] ;  /* 0x000400000328083b */ /* 0x0005280000000200 */
[----:B------:R2:W1:Y:S04]  /*7ab0*/  @P0 LDSM.16.M88.4 R32, [R2+0x400] ;  /* 0x000400000220083b */ /* 0x0004680000000200 */
[----:B------:R2:W1:Y:S02]  /*7ac0*/  @P0 LDSM.16.M88.4 R36, [R0+0x400] ;  /* 0x000400000024083b */ /* 0x0004640000000200 */
.L_x_121:
[----:B------:R-:W-:Y:S05]  /*7ad0*/  BSYNC B1 ;  /* 0x0000000000017941 */ /* 0x000fea0003800000 */
.L_x_120:
[----:B--2---:R-:W-:Y:S05]  /*7ae0*/  VIADD R0, R25, 0x40 ;  /* 0x0000004019007836 */ /* 0x004fea0000000000 */
        /* <DEDUP_REMOVED lines=20> */
.L_x_125:
[----:B------:R-:W-:Y:S01]  /*7c30*/  ISETP.NE.AND P6, PT, R68, RZ, PT ;  /* 0x000000ff4400720c */ /* 0x000fe20003fc5270 */
[----:B------:R-:W-:Y:S05]  /*7c40*/  WARPSYNC.ALL ;  /* 0x0000000000007948 */ /* 0x000fea0003800000 */
[----:B------:R-:W-:Y:S01]  /*7c50*/  R2UR UR4, R25 ;  /* 0x00000000190472ca */ /* 0x000fe200000e0000 */
[----:B------:R-:W-:Y:S01]  /*7c60*/  IMAD.U32 R0, RZ, RZ, UR45 ;  /* 0x0000002dff007e24 */ /* 0x000fe2000f8e00ff */
[----:B---3--:R-:W-:Y:S01]  /*7c70*/  LOP3.LUT R20, R44, 0xffffe000, RZ, 0xc0, !PT ;  /* 0xffffe0002c147812 */ /* 0x008fe200078ec0ff */
        /* <DEDUP_REMOVED lines=24> */
[----:B----4-:R-:W-:Y:S01]  /*7e00*/  LOP3.LUT R18, R40, 0xffffe000, RZ, 0xc0, !PT ;  /* 0xffffe00028127812 */ /* 0x010fe200078ec0ff */
        /* <DEDUP_REMOVED lines=69> */
.L_x_127:
[----:B------:R-:W-:Y:S05]  /*8260*/  BSYNC.RECONVERGENT B0 ;  /* 0x0000000000007941 */ /* 0x000fea0003800200 */
.L_x_126:
        /* <DEDUP_REMOVED lines=12> */
[----:B------:R-:W-:Y:S04]  /*8330*/  @P1 IMAD R73, R73, 0x2000, R74 ;  /* 0x0000200049491824 */ /* 0x000fe800078e024a */
[----:B------:R-:W-:Y:S05]  /*8340*/  @P1 VIADD R3, R73, UR44 ;  /* 0x0000002c49031c36 */ /* 0x000fea0008000000 */
[----:B------:R-:W-:Y:S01]  /*8350*/  @P1 IADD3 R77, PT, PT, R77, R3, RZ ;  /* 0x000000034d4d1210 */ /* 0x000fe20007ffe0ff */
[----:B------:R-:W-:Y:S01]  /*8360*/  @P1 IMAD.IADD R3, R63, 0x1, R3 ;  /* 0x000000013f031824 */ /* 0x000fe200078e0203 */
[----:B------:R-:W-:Y:S06]  /*8370*/  @P0 BRA `(.L_x_131) ;  /* 0x00000000000c0947 */ /* 0x000fec0003800000 */
[----:B------:R-:W-:Y:S04]  /*8380*/  SHF.L.U32 R0, R62, 0x1f, RZ ;  /* 0x0000001f3e007819 */ /* 0x000fe800000006ff */
[----:B------:R-:W2:Y:S02]  /*8390*/  SYNCS.PHASECHK.TRANS64.TRYWAIT P0, [R2+URZ+0x40], R0 ;  /* 0x00004000020075a7 */ /* 0x000ea400080011ff */
[----:B--2---:R-:W-:Y:S05]  /*83a0*/  @!P0 BRA `(.L_x_132) ;  /* 0x0000001400b88947 */ /* 0x004fea0003800000 */
.L_x_131:
[----:B------:R-:W-:Y:S05]  /*83b0*/  BSYNC B0 ;  /* 0x0000000000007941 */ /* 0x000fea0003800000 */
.L_x_130:
[----:B------:R-:W-:Y:S11]  /*83c0*/  ISETP.NE.AND P0, PT, R76, RZ, PT ;  /* 0x000000ff4c00720c */ /* 0x000ff60003f05270 */
[----:B------:R-:W-:Y:S02]  /*83d0*/  @!UPT UIADD3 URZ, UPT, UPT, URZ, URZ, URZ ;  /* 0x000000fffffff290 */ /* 0x000fe4000fffe0ff */
[----:B--2---:R-:W-:Y:S01]  /*83e0*/  @P0 IADD3 R0, PT, PT, R63, R77, RZ ;  /* 0x0000004d3f000210 */ /* 0x004fe20007ffe0ff */
[----:B------:R-:W-:Y:S05]  /*83f0*/  @P0 WARPSYNC.ALL ;  /* 0x0000000000000948 */ /* 0x000fea0003800000 */
[----:B------:R2:W3:Y:S04]  /*8400*/  @P0 LDSM.16.M88.4 R44, [R73+UR44+0x400] ;  /* 0x0004002c492c083b */ /* 0x0004e80008000200 */
[----:B------:R2:W4:Y:S04]  /*8410*/  @P0 LDSM.16.M88.4 R40, [R3+0x400] ;  /* 0x000400000328083b */ /* 0x0005280000000200 */
[----:B------:R2:W1:Y:S04]  /*8420*/  @P0 LDSM.16.M88.4 R32, [R77+0x400] ;  /* 0x000400004d20083b */ /* 0x0004680000000200 */
[----:B------:R2:W1:Y:S02]  /*8430*/  @P0 LDSM.16.M88.4 R36, [R0+0x400] ;  /* 0x000400000024083b */ /* 0x0004640000000200 */
.L_x_129:
[----:B------:R-:W-:Y:S05]  /*8440*/  BSYNC B1 ;  /* 0x0000000000017941 */ /* 0x000fea0003800000 */
.L_x_128:
        /* <DEDUP_REMOVED lines=21> */
.L_x_133:
[----:B------:R-:W-:Y:S01]  /*85a0*/  ISETP.NE.AND P0, PT, R65, RZ, PT ;  /* 0x000000ff4100720c */ /* 0x000fe20003f05270 */
[----:B------:R-:W-:Y:S05]  /*85b0*/  WARPSYNC.ALL ;  /* 0x0000000000007948 */ /* 0x000fea0003800000 */
[----:B------:R-:W-:Y:S01]  /*85c0*/  R2UR UR4, R25 ;  /* 0x00000000190472ca */ /* 0x000fe200000e0000 */
[----:B------:R-:W-:Y:S01]  /*85d0*/  BSSY.RECONVERGENT B0, `(.L_x_134) ;  /* 0x000005d000007945 */ /* 0x000fe20003800200 */
[----:B---3--:R-:W-:Y:S02]  /*85e0*/  LOP3.LUT R0, R44, 0xffffe000, RZ, 0xc0, !PT ;  /* 0xffffe0002c007812 */ /* 0x008fe400078ec0ff */
[----:B------:R-:W-:Y:S02]  /*85f0*/  LOP3.LUT R2, R45, 0xffffe000, RZ, 0xc0, !PT ;  /* 0xffffe0002d027812 */ /* 0x000fe400078ec0ff */
[----:B------:R-:W-:Y:S02]  /*8600*/  LOP3.LUT R3, R46, 0xffffe000, RZ, 0xc0, !PT ;  /* 0xffffe0002e037812 */ /* 0x000fe400078ec0ff */
[----:B------:R-:W-:Y:S02]  /*8610*/  LOP3.LUT R20, R47, 0xffffe000, RZ, 0xc0, !PT ;  /* 0xffffe0002f147812 */ /* 0x000fe400078ec0ff */
[----:B----4-:R-:W-:Y:S02]  /*8620*/  LOP3.LUT R21, R40, 0xffffe000, RZ, 0xc0, !PT ;  /* 0xffffe00028157812 */ /* 0x010fe400078ec0ff */
[----:B------:R-:W-:Y:S01]  /*8630*/  LOP3.LUT R25, R41, 0xffffe000, RZ, 0xc0, !PT ;  /* 0xffffe00029197812 */ /* 0x000fe200078ec0ff */
[----:B-1----:R-:W1:Y:S01]  /*8640*/  LDTM.16dp128bit.x8 R4, tmem[UR4+0x60] ;  /* 0x00006004000479ee */ /* 0x002e620008180000 */
[----:B------:R-:W-:Y:S01]  /*8650*/  R2UR UR4, R26 ;  /* 0x000000001a0472ca */ /* 0x000fe200000e0000 */
[----:B------:R-:W-:Y:S01]  /*8660*/  NOP ;  /* 0x0000000000007918 */ /* 0x000fe20000000000 */
[----:B------:R-:W-:Y:S02]  /*8670*/  LOP3.LUT R26, R42, 0xffffe000, RZ, 0xc0, !PT ;  /* 0xffffe0002a1a7812 */ /* 0x000fe400078ec0ff */
[----:B------:R-:W-:Y:S02]  /*8680*/  LOP3.LUT R28, R43, 0xffffe000, RZ, 0xc0, !PT ;  /* 0xffffe0002b1c7812 */ /* 0x000fe400078ec0ff */
[----:B------:R-:W-:Y:S02]  /*8690*/  LOP3.LUT R29, R32, 0xffffe000, RZ, 0xc0, !PT ;  /* 0xffffe000201d7812 */ /* 0x000fe400078ec0ff */
[----:B------:R-:W-:Y:S02]  /*86a0*/  LOP3.LUT R30, R33, 0xffffe000, RZ, 0xc0, !PT ;  /* 0xffffe000211e7812 */ /* 0x000fe400078ec0ff */
[----:B------:R-:W-:Y:S02]  /*86b0*/  LOP3.LUT R31, R34, 0xffffe000, RZ, 0xc0, !PT ;  /* 0xffffe000221f7812 */ /* 0x000fe400078ec0ff */
[----:B------:R-:W-:Y:S01]  /*86c0*/  LOP3.LUT R32, R35, 0xffffe000, RZ, 0xc0, !PT ;  /* 0xffffe00023207812 */ /* 0x000fe200078ec0ff */
[----:B------:R-:W-:Y:S01]  /*86d0*/  UIADD3 UR4, UPT, UPT, UR4, 0xd0, URZ ;  /* 0x000000d004047890 */ /* 0x000fe2000fffe0ff */
[----:B------:R-:W-:Y:S02]  /*86e0*/  LOP3.LUT R33, R36, 0xffffe000, RZ, 0xc0, !PT ;  /* 0xffffe00024217812 */ /* 0x000fe400078ec0ff */
[----:B------:R-:W-:Y:S01]  /*86f0*/  LOP3.LUT R34, R37, 0xffffe000, RZ, 0xc0, !PT ;  /* 0xffffe00025227812 */ /* 0x000fe200078ec0ff */
[----:B------:R-:W-:Y:S01]  /*8700*/  UPRMT UR4, UR52, 0x654, UR4 ;  /* 0x0000065434047896 */ /* 0x000fe20008000004 */
[----:B------:R-:W-:Y:S02]  /*8710*/  LOP3.LUT R35, R38, 0xffffe000, RZ, 0xc0, !PT ;  /* 0xffffe00026237812 */ /* 0x000fe400078ec0ff */
[----:B------:R-:W-:Y:S01]  /*8720*/  LOP3.LUT R36, R39, 0xffffe000, RZ, 0xc0, !PT ;  /* 0xffffe00027247812 */ /* 0x000fe200078ec0ff */
[C---:B-1----:R-:W-:Y:S01]  /*8730*/  FMUL R4, R24.reuse, R4 ;  /* 0x0000000418047220 */ /* 0x042fe20000400000 */
[C---:B------:R-:W-:Y:S01]  /*8740*/  FMUL R5, R24.reuse, R5 ;  /* 0x0000000518057220 */ /* 0x040fe20000400000 */
[C---:B------:R-:W-:Y:S01]  /*8750*/  FMUL R6, R24.reuse, R6 ;  /* 0x0000000618067220 */ /* 0x040fe20000400000 */
[C---:B------:R-:W-:Y:S01]  /*8760*/  FMUL R7, R24.reuse, R7 ;  /* 0x0000000718077220 */ /* 0x040fe20000400000 */
[C---:B------:R-:W-:Y:S01]  /*8770*/  FFMA R4, R27.reuse, R0, R4 ;  /* 0x000000001b047223 */ /* 0x040fe20000000004 */
[C---:B------:R-:W-:Y:S01]  /*8780*/  FMUL R8, R24.reuse, R8 ;  /* 0x0000000818087220 */ /* 0x040fe20000400000 */
[C---:B------:R-:W-:Y:S01]  /*8790*/  FFMA R5, R27.reuse, R2, R5 ;  /* 0x000000021b057223 */ /* 0x040fe20000000005 */
[C---:B------:R-:W-:Y:S01]  /*87a0*/  FMUL R9, R24.reuse, R9 ;  /* 0x0000000918097220 */ /* 0x040fe20000400000 */
[C---:B------:R-:W-:Y:S01]  /*87b0*/  FFMA R6, R27.reuse, R3, R6 ;  /* 0x000000031b067223 */ /* 0x040fe20000000006 */
[----:B------:R-:W-:Y:S01]  /*87c0*/  F2FP.TF32.F32.PACK_B R4, R4 ;  /* 0x00000004ff04723e */ /* 0x000fe200024050ff */
[C---:B------:R-:W-:Y:S01]  /*87d0*/  FMUL R10, R24.reuse, R10 ;  /* 0x0000000a180a7220 */ /* 0x040fe20000400000 */
[----:B------:R-:W-:Y:S01]  /*87e0*/  F2FP.TF32.F32.PACK_B R5, R5 ;  /* 0x00000005ff05723e */ /* 0x000fe200024050ff */
[C---:B------:R-:W-:Y:S01]  /*87f0*/  FFMA R7, R27.reuse, R20, R7 ;  /* 0x000000141b077223 */ /* 0x040fe20000000007 */
[C---:B------:R-:W-:Y:S01]  /*8800*/  FMUL R11, R24.reuse, R11 ;  /* 0x0000000b180b7220 */ /* 0x040fe20000400000 */
        /* <DEDUP_REMOVED lines=8> */
[----:B------:R-:W-:Y:S01]  /*8890*/  F2FP.TF32.F32.PACK_B R6, R6 ;  /* 0x00000006ff06723e */ /* 0x000fe200024050ff */
[C---:B------:R-:W-:Y:S01]  /*88a0*/  FFMA R12, R27.reuse, R29, R12 ;  /* 0x0000001d1b0c7223 */ /* 0x040fe2000000000c */
[----:B------:R-:W-:Y:S01]  /*88b0*/  F2FP.TF32.F32.PACK_B R7, R7 ;  /* 0x00000007ff07723e */ /* 0x000fe200024050ff */
[C---:B------:R-:W-:Y:S01]  /*88c0*/  FMUL R16, R24.reuse, R16 ;  /* 0x0000001018107220 */ /* 0x040fe20000400000 */
[C---:B------:R-:W-:Y:S01]  /*88d0*/  FFMA R13, R27.reuse, R30, R13 ;  /* 0x0000001e1b0d7223 */ /* 0x040fe2000000000d */
[C---:B------:R-:W-:Y:S01]  /*88e0*/  FMUL R17, R24.reuse, R17 ;  /* 0x0000001118117220 */ /* 0x040fe20000400000 */
[C---:B------:R-:W-:Y:S01]  /*88f0*/  FFMA R14, R27.reuse, R31, R14 ;  /* 0x0000001f1b0e7223 */ /* 0x040fe2000000000e */
[C---:B------:R-:W-:Y:S01]  /*8900*/  FMUL R18, R24.reuse, R18 ;  /* 0x0000001218127220 */ /* 0x040fe20000400000 */
[C---:B------:R-:W-:Y:S01]  /*8910*/  FFMA R15, R27.reuse, R32, R15 ;  /* 0x000000201b0f7223 */ /* 0x040fe2000000000f */
[----:B------:R-:W-:Y:S01]  /*8920*/  FMUL R19, R24, R19 ;  /* 0x0000001318137220 */ /* 0x000fe20000400000 */
[----:B------:R-:W-:Y:S01]  /*8930*/  F2FP.TF32.F32.PACK_B R8, R8 ;  /* 0x00000008ff08723e */ /* 0x000fe200024050ff */
[C---:B------:R-:W-:Y:S01]  /*8940*/  FFMA R16, R27.reuse, R33, R16 ;  /* 0x000000211b107223 */ /* 0x040fe20000000010 */
[----:B------:R-:W-:Y:S01]  /*8950*/  F2FP.TF32.F32.PACK_B R9, R9 ;  /* 0x00000009ff09723e */ /* 0x000fe200024050ff */
[----:B------:R-:W-:Y:S01]  /*8960*/  SYNCS.ARRIVE.TRANS64.RED.A1T0 RZ, [UR4], RZ ;  /* 0x000000ffffff79a7 */ /* 0x000fe20008100404 */
[----:B------:R1:W-:Y:S01]  /*8970*/  STSM.16.M88.4 [R70+0x6400], R4 ;  /* 0x0064000446007844 */ /* 0x0003e20000000200 */
        /* <DEDUP_REMOVED lines=14> */
[----:B------:R-:W-:Y:S05]  /*8a60*/  F2FP.TF32.F32.PACK_B R19, R19 ;  /* 0x00000013ff13723e */ /* 0x000fea00024050ff */
        /* <DEDUP_REMOVED lines=19> */
.L_x_135:
[----:B------:R-:W-:Y:S05]  /*8ba0*/  BSYNC.RECONVERGENT B0 ;  /* 0x0000000000007941 */ /* 0x000fea0003800200 */
.L_x_134:
[----:B------:R-:W-:Y:S01]  /*8bb0*/  BAR.SYNC.DEFER_BLOCKING 0x1, 0x80 ;  /* 0x0042000000007b1d */ /* 0x000fe20000010000 */
[----:B------:R-:W-:Y:S01]  /*8bc0*/  UISETP.NE.AND UP0, UPT, UR47, -0x4, UPT ;  /* 0xfffffffc2f00788c */ /* 0x000fe2000bf05270 */
[----:B------:R-:W-:Y:S08]  /*8bd0*/  IADD3 R22, PT, PT, R22, 0x1, RZ ;  /* 0x0000000116167810 */ /* 0x000ff00007ffe0ff */
[----:B------:R-:W-:Y:S05]  /*8be0*/  BRA.U !UP0, `(.L_x_136) ;  /* 0x0000000108287547 */ /* 0x000fea000b800000 */
[----:B------:R-:W-:Y:S01]  /*8bf0*/  ISETP.NE.AND P0, PT, R68, RZ, PT ;  /* 0x000000ff4400720c */ /* 0x000fe20003f05270 */
[----:B------:R-:W-:Y:S01]  /*8c00*/  IMAD.U32 R2, RZ, RZ, UR46 ;  /* 0x0000002eff027e24 */ /* 0x000fe2000f8e00ff */
[----:B------:R-:W-:Y:S01]  /*8c10*/  UIADD3 UR4, UPT, UPT, UR46, 0x1, URZ ;  /* 0x000000012e047890 */ /* 0x000fe2000fffe0ff */
[----:B------:R-:W-:Y:S03]  /*8c20*/  IMAD.U32 R0, RZ, RZ, UR52 ;  /* 0x00000034ff007e24 */ /* 0x000fe6000f8e00ff */
[----:B------:R-:W-:Y:S04]  /*8c30*/  UISETP.NE.AND UP0, UPT, UR4, 0x4, UPT ;  /* 0x000000040400788c */ /* 0x000fe8000bf05270 */
[----:B------:R-:W-:Y:S03]  /*8c40*/  USEL UR46, UR4, URZ, UP0 ;  /* 0x000000ff042e7287 */ /* 0x000fe60008000000 */
[----:B------:R-:W-:Y:S05]  /*8c50*/  @P0 LEA R2, R2, UR44, 0x3 ;  /* 0x0000002c02020c11 */ /* 0x000fea000f8e18ff */
[----:B------:R-:W-:Y:S05]  /*8c60*/  @P0 VIADD R2, R2, 0x60 ;  /* 0x0000006002020836 */ /* 0x000fea0000000000 */
[----:B------:R-:W-:Y:S04]  /*8c70*/  @P0 PRMT R0, R0, 0x654, R2 ;  /* 0x0000065400000816 */ /* 0x000fe80000000002 */
[----:B------:R2:W-:Y:S03]  /*8c80*/  @P0 SYNCS.ARRIVE.TRANS64.RED.A1T0 RZ, [R0+URZ], RZ ;  /* 0x000000ff00ff09a7 */ /* 0x0005e600081004ff */
.L_x_136:
[----:B------:R-:W-:Y:S01]  /*8c90*/  R2UR UR4, R55 ;  /* 0x00000000370472ca */ /* 0x000fe200000e0000 */
[----:B------:R-:W-:Y:S01]  /*8ca0*/  UISETP.NE.AND UP0, UPT, UR62, URZ, UPT ;  /* 0x000000ff3e00728c */ /* 0x000fe2000bf05270 */
[----:B------:R-:W-:Y:S01]  /*8cb0*/  ISETP.NE.AND P0, PT, R59, 0x2, PT ;  /* 0x000000023b00780c */ /* 0x000fe20003f05270 */
[----:B------:R-:W-:Y:S01]  /*8cc0*/  UIADD3 UR16, UPT, UPT, UR38, UR63, URZ ;  /* 0x0000003f26107290 */ /* 0x000fe2000fffe0ff */
[----:B------:R-:W-:Y:S01]  /*8cd0*/  ISETP.NE.AND P1, PT, R22, 0x4, PT ;  /* 0x000000041600780c */ /* 0x000fe20003f25270 */
[----:B------:R-:W-:Y:S01]  /*8ce0*/  UIADD3 UR47, UPT, UPT, UR47, 0x4, URZ ;  /* 0x000000042f2f7890 */ /* 0x000fe2000fffe0ff */
[----:B------:R-:W-:Y:S01]  /*8cf0*/  SEL R2, RZ, 0x1, P0 ;  /* 0x00000001ff027807 */ /* 0x000fe20000000000 */
[----:B------:R-:W-:Y:S01]  /*8d00*/  UMOV UR36, UR61 ;  /* 0x0000003d00247c82 */ /* 0x000fe20008000000 */
[----:B--2---:R-:W-:Y:S02]  /*8d10*/  SEL R0, RZ, 0x1, P1 ;  /* 0x00000001ff007807 */ /* 0x004fe40000800000 */
[----:B------:R-:W-:Y:S02]  /*8d20*/  LOP3.LUT R60, R60, R2, RZ, 0x3c, !PT ;  /* 0x000000023c3c7212 */ /* 0x000fe400078e3cff */
[----:B------:R-:W-:Y:S01]  /*8d30*/  LOP3.LUT R61, R61, R0, RZ, 0x3c, !PT ;  /* 0x000000003d3d7212 */ /* 0x000fe200078e3cff */
[----:B------:R-:W-:Y:S01]  /*8d40*/  UIADD3 UR20, UPT, UPT, UR37, UR4, URZ ;  /* 0x0000000425147290 */ /* 0x000fe2000fffe0ff */
[----:B------:R-:W-:Y:S02]  /*8d50*/  SEL R59, R59, RZ, P0 ;  /* 0x000000ff3b3b7207 */ /* 0x000fe40000000000 */
[----:B------:R-:W-:Y:S01]  /*8d60*/  SEL R22, R22, RZ, P1 ;  /* 0x000000ff16167207 */ /* 0x000fe20000800000 */
[----:B------:R-:W-:Y:S08]  /*8d70*/  BRA.U UP0, `(.L_x_137) ;  /* 0xffffffc900907547 */ /* 0x000ff0000b83ffff */
[----:B------:R-:W-:-:S13]  /*8d80*/  R2UR UR4, R56 ;  /* 0x00000000380472ca */ /* 0x000fda00000e0000 */
[----:B------:R-:W-:-:S09]  /*8d90*/  UISETP.NE.AND UP0, UPT, UR4, URZ, UPT ;  /* 0x000000ff0400728c */ /* 0x000fd2000bf05270 */
[----:B------:R-:W-:Y:S05]  /*8da0*/  BRA.U !UP0, `(.L_x_138) ;  /* 0x0000000108487547 */ /* 0x000fea000b800000 */
[----:B------:R-:W2:Y:S02]  /*8db0*/  LDCU.64 UR4, c[0x0][0x890] ;  /* 0x00011200ff0477ac */ /* 0x000ea40008000a00 */
[----:B--2---:R-:W-:-:S04]  /*8dc0*/  UISETP.NE.U32.AND UP0, UPT, UR4, URZ, UPT ;  /* 0x000000ff0400728c */ /* 0x004fc8000bf05070 */
[----:B------:R-:W-:-:S09]  /*8dd0*/  UISETP.NE.AND.EX UP0, UPT, UR5, URZ, UPT, UP0 ;  /* 0x000000ff0500728c */ /* 0x000fd2000bf05300 */
[----:B------:R-:W-:Y:S05]  /*8de0*/  BRA.U UP0, `(.L_x_139) ;  /* 0x00000001000c7547 */ /* 0x000fea000b800000 */
[----:B------:R-:W-:-:S13]  /*8df0*/  FSETP.NEU.AND P0, PT, R27, RZ, PT ;  /* 0x000000ff1b00720b */ /* 0x000fda0003f0d000 */
[----:B------:R-:W-:Y:S05]  /*8e00*/  @!P0 EXIT ;  /* 0x000000000000894d */ /* 0x000fea0003800000 */
[----:B------:R-:W-:Y:S05]  /*8e10*/  BRA `(.L_x_138) ;  /* 0x00000000002c7947 */ /* 0x000fea0003800000 */
.L_x_139:
[----:B------:R-:W-:Y:S01]  /*8e20*/  ISETP.NE.AND P0, PT, R58, RZ, PT ;  /* 0x000000ff3a00720c */ /* 0x000fe20003f05270 */
[----:B------:R-:W-:-:S12]  /*8e30*/  BSSY.RECONVERGENT B0, `(.L_x_138) ;  /* 0x0000009000007945 */ /* 0x000fd80003800200 */
[----:B------:R-:W-:Y:S05]  /*8e40*/  @P0 BRA `(.L_x_140) ;  /* 0x0000000000140947 */ /* 0x000fea0003800000 */
[----:B------:R-:W2:Y:S02]  /*8e50*/  LDCU.64 UR4, c[0x0][0x888] ;  /* 0x00011100ff0477ac */ /* 0x000ea40008000a00 */
[----:B--2---:R-:W-:-:S04]  /*8e60*/  ISETP.NE.U32.AND P0, PT, RZ, UR4, PT ;  /* 0x00000004ff007c0c */ /* 0x004fc8000bf05070 */
[----:B------:R-:W-:-:S13]  /*8e70*/  ISETP.NE.AND.EX P0, PT, RZ, UR5, PT, P0 ;  /* 0x00000005ff007c0c */ /* 0x000fda000bf05300 */
[----:B------:R-:W-:Y:S05]  /*8e80*/  @!P0 EXIT ;  /* 0x000000000000894d */ /* 0x000fea0003800000 */
[----:B------:R-:W-:Y:S05]  /*8e90*/  BRA `(.L_x_141) ;  /* 0x0000000000087947 */ /* 0x000fea0003800000 */
.L_x_140:
[----:B------:R-:W-:-:S13]  /*8ea0*/  FSETP.NEU.AND P0, PT, R27, RZ, PT ;  /* 0x000000ff1b00720b */ /* 0x000fda0003f0d000 */
[----:B------:R-:W-:Y:S05]  /*8eb0*/  @!P0 EXIT ;  /* 0x000000000000894d */ /* 0x000fea0003800000 */
.L_x_141:
[----:B------:R-:W-:Y:S05]  /*8ec0*/  BSYNC.RECONVERGENT B0 ;  /* 0x0000000000007941 */ /* 0x000fea0003800200 */
.L_x_138:
[----:B------:R-:W-:Y:S01]  /*8ed0*/  ULEA UR4, UR46, UR44, 0x3 ;  /* 0x0000002c2e047291 */ /* 0x000fe2000f8e18ff */
[----:B------:R-:W-:-:S04]  /*8ee0*/  DEPBAR.LE SB0, 0x0 ;  /* 0x000080000000791a */ /* 0x000fc80000000000 */
[----:B------:R-:W-:-:S04]  /*8ef0*/  UIADD3 UR4, UPT, UPT, UR4, 0x60, URZ ;  /* 0x0000006004047890 */ /* 0x000fc8000fffe0ff */
[----:B------:R-:W-:-:S09]  /*8f00*/  UPRMT UR4, UR52, 0x654, UR4 ;  /* 0x0000065434047896 */ /* 0x000fd20008000004 */
[----:B------:R-:W-:Y:S01]  /*8f10*/  SYNCS.ARRIVE.TRANS64.RED.A1T0 RZ, [UR4], RZ ;  /* 0x000000ffffff79a7 */ /* 0x000fe20008100404 */
[----:B------:R-:W-:Y:S05]  /*8f20*/  EXIT ;  /* 0x000000000000794d */ /* 0x000fea0003800000 */
.L_x_24:
[----:B--2---:R2:W3:Y:S02]  /*8f30*/  SYNCS.PHASECHK.TRANS64.TRYWAIT P0, [R0+URZ+0x100], R2 ;  /* 0x00010002000075a7 */ /* 0x0044e400080011ff */
[----:B---3--:R-:W-:Y:S05]  /*8f40*/  @!P0 NANOSLEEP.SYNCS 0x989680 ;  /* 0x009896800000895d */ /* 0x008fea0003900000 */
[----:B------:R-:W3:Y:S02]  /*8f50*/  @!P0 SYNCS.PHASECHK.TRANS64 P0, [R0+URZ+0x100], R2 ;  /* 0x00010002000085a7 */ /* 0x000ee400080010ff */
[----:B---3--:R-:W-:Y:S05]  /*8f60*/  @!P0 BRA `(.L_x_24) ;  /* 0xfffffffc00f08947 */ /* 0x008fea000383ffff */
[----:B------:R-:W-:Y:S05]  /*8f70*/  BRA `(.L_x_142) ;  /* 0xffffff88009c7947 */ /* 0x000fea000383ffff */
.L_x_27:
[----:B-1----:R-:W-:-:S07]  /*8f80*/  MOV R0, UR33 ;  /* 0x0000002100007c02 */ /* 0x002fce0008000f00 */
.L_x_143:
[----:B-1----:R1:W2:Y:S02]  /*8f90*/  SYNCS.PHASECHK.TRANS64.TRYWAIT P0, [R0+URZ+0x20], R3 ;  /* 0x00002003000075a7 */ /* 0x0022a400080011ff */
[----:B--2---:R-:W-:Y:S05]  /*8fa0*/  @!P0 NANOSLEEP.SYNCS 0x989680 ;  /* 0x009896800000895d */ /* 0x004fea0003900000 */
[----:B------:R-:W2:Y:S02]  /*8fb0*/  @!P0 SYNCS.PHASECHK.TRANS64 P0, [R0+URZ+0x20], R3 ;  /* 0x00002003000085a7 */ /* 0x000ea400080010ff */
[----:B--2---:R-:W-:Y:S05]  /*8fc0*/  @!P0 BRA `(.L_x_143) ;  /* 0xfffffffc00f08947 */ /* 0x004fea000383ffff */
[----:B------:R-:W-:Y:S05]  /*8fd0*/  BRA `(.L_x_26) ;  /* 0xffffff8800e87947 */ /* 0x000fea000383ffff */
.L_x_36:
[----:B-1----:R-:W-:-:S07]  /*8fe0*/  MOV R0, UR33 ;  /* 0x0000002100007c02 */ /* 0x002fce0008000f00 */
.L_x_144:
[----:B-1----:R1:W2:Y:S02]  /*8ff0*/  SYNCS.PHASECHK.TRANS64.TRYWAIT P0, [R0+URZ+0x20], R3 ;  /* 0x00002003000075a7 */ /* 0x0022a400080011ff */
[----:B--2---:R-:W-:Y:S05]  /*9000*/  @!P0 NANOSLEEP.SYNCS 0x989680 ;  /* 0x009896800000895d */ /* 0x004fea0003900000 */
[----:B------:R-:W2:Y:S02]  /*9010*/  @!P0 SYNCS.PHASECHK.TRANS64 P0, [R0+URZ+0x20], R3 ;  /* 0x00002003000085a7 */ /* 0x000ea400080010ff */
[----:B--2---:R-:W-:Y:S05]  /*9020*/  @!P0 BRA `(.L_x_144) ;  /* 0xfffffffc00f08947 */ /* 0x004fea000383ffff */
[----:B------:R-:W-:Y:S05]  /*9030*/  BRA `(.L_x_35) ;  /* 0xffffff8c00f47947 */ /* 0x000fea000383ffff */
.L_x_43:
[----:B-1----:R1:W4:Y:S02]  /*9040*/  SYNCS.PHASECHK.TRANS64.TRYWAIT P0, [R3+URZ+0x90], R0 ;  /* 0x00009000030075a7 */ /* 0x00232400080011ff */
[----:B----4-:R-:W-:Y:S05]  /*9050*/  @!P0 NANOSLEEP.SYNCS 0x989680 ;  /* 0x009896800000895d */ /* 0x010fea0003900000 */
[----:B------:R-:W4:Y:S02]  /*9060*/  @!P0 SYNCS.PHASECHK.TRANS64 P0, [R3+URZ+0x90], R0 ;  /* 0x00009000030085a7 */ /* 0x000f2400080010ff */
[----:B----4-:R-:W-:Y:S05]  /*9070*/  @!P0 BRA `(.L_x_43) ;  /* 0xfffffffc00f08947 */ /* 0x010fea000383ffff */
[----:B------:R-:W-:Y:S05]  /*9080*/  BRA `(.L_x_145) ;  /* 0xffffff9000e07947 */ /* 0x000fea000383ffff */
.L_x_47:
[----:B------:R-:W-:-:S07]  /*9090*/  MOV R0, UR4 ;  /* 0x0000000400007c02 */ /* 0x000fce0008000f00 */
.L_x_146:
[----:B-1----:R1:W2:Y:S02]  /*90a0*/  SYNCS.PHASECHK.TRANS64.TRYWAIT P0, [R0+URZ], R2 ;  /* 0x00000002000075a7 */ /* 0x0022a400080011ff */
[----:B--2---:R-:W-:Y:S05]  /*90b0*/  @!P0 NANOSLEEP.SYNCS 0x989680 ;  /* 0x009896800000895d */ /* 0x004fea0003900000 */
[----:B------:R-:W2:Y:S02]  /*90c0*/  @!P0 SYNCS.PHASECHK.TRANS64 P0, [R0+URZ], R2 ;  /* 0x00000002000085a7 */ /* 0x000ea400080010ff */
[----:B--2---:R-:W-:Y:S05]  /*90d0*/  @!P0 BRA `(.L_x_146) ;  /* 0xfffffffc00f08947 */ /* 0x004fea000383ffff */
[----:B------:R-:W-:Y:S05]  /*90e0*/  BRA `(.L_x_147) ;  /* 0xffffff9800887947 */ /* 0x000fea000383ffff */
.L_x_48:
[----:B------:R-:W-:-:S07]  /*90f0*/  MOV R0, UR5 ;  /* 0x0000000500007c02 */ /* 0x000fce0008000f00 */
.L_x_148:
[----:B-1----:R1:W2:Y:S02]  /*9100*/  SYNCS.PHASECHK.TRANS64.TRYWAIT P0, [R0+URZ], R3 ;  /* 0x00000003000075a7 */ /* 0x0022a400080011ff */
[----:B--2---:R-:W-:Y:S05]  /*9110*/  @!P0 NANOSLEEP.SYNCS 0x989680 ;  /* 0x009896800000895d */ /* 0x004fea0003900000 */
[----:B------:R-:W2:Y:S02]  /*9120*/  @!P0 SYNCS.PHASECHK.TRANS64 P0, [R0+URZ], R3 ;  /* 0x00000003000085a7 */ /* 0x000ea400080010ff */
[----:B--2---:R-:W-:Y:S05]  /*9130*/  @!P0 BRA `(.L_x_148) ;  /* 0xfffffffc00f08947 */ /* 0x004fea000383ffff */
[----:B------:R-:W-:Y:S05]  /*9140*/  BRA `(.L_x_149) ;  /* 0xffffff9800947947 */ /* 0x000fea000383ffff */
.L_x_49:
[----:B------:R-:W-:-:S07]  /*9150*/  MOV R0, UR5 ;  /* 0x0000000500007c02 */ /* 0x000fce0008000f00 */
.L_x_150:
[----:B-1----:R1:W2:Y:S02]  /*9160*/  SYNCS.PHASECHK.TRANS64.TRYWAIT P0, [R0+URZ], R3 ;  /* 0x00000003000075a7 */ /* 0x0022a400080011ff */
[----:B--2---:R-:W-:Y:S05]  /*9170*/  @!P0 NANOSLEEP.SYNCS 0x989680 ;  /* 0x009896800000895d */ /* 0x004fea0003900000 */
[----:B------:R-:W2:Y:S02]  /*9180*/  @!P0 SYNCS.PHASECHK.TRANS64 P0, [R0+URZ], R3 ;  /* 0x00000003000085a7 */ /* 0x000ea400080010ff */
[----:B--2---:R-:W-:Y:S05]  /*9190*/  @!P0 BRA `(.L_x_150) ;  /* 0xfffffffc00f08947 */ /* 0x004fea000383ffff */
[----:B------:R-:W-:Y:S05]  /*91a0*/  BRA `(.L_x_151) ;  /* 0xffffff9800a07947 */ /* 0x000fea000383ffff */
.L_x_52:
[----:B--2---:R2:W3:Y:S02]  /*91b0*/  SYNCS.PHASECHK.TRANS64.TRYWAIT P0, [R2+URZ+0xf0], R4 ;  /* 0x0000f004020075a7 */ /* 0x0044e400080011ff */
[----:B---3--:R-:W-:Y:S05]  /*91c0*/  @!P0 NANOSLEEP.SYNCS 0x989680 ;  /* 0x009896800000895d */ /* 0x008fea0003900000 */
[----:B------:R-:W3:Y:S02]  /*91d0*/  @!P0 SYNCS.PHASECHK.TRANS64 P0, [R2+URZ+0xf0], R4 ;  /* 0x0000f004020085a7 */ /* 0x000ee400080010ff */
[----:B---3--:R-:W-:Y:S05]  /*91e0*/  @!P0 BRA `(.L_x_52) ;  /* 0xfffffffc00f08947 */ /* 0x008fea000383ffff */
[----:B------:R-:W-:Y:S05]  /*91f0*/  BRA `(.L_x_152) ;  /* 0xffffff9800fc7947 */ /* 0x000fea000383ffff */
.L_x_53:
[----:B------:R-:W-:-:S07]  /*9200*/  MOV R2, UR4 ;  /* 0x0000000400027c02 */ /* 0x000fce0008000f00 */
.L_x_153:
[----:B--2---:R2:W3:Y:S02]  /*9210*/  SYNCS.PHASECHK.TRANS64.TRYWAIT P0, [R2+URZ+0xa0], R5 ;  /* 0x0000a005020075a7 */ /* 0x0044e400080011ff */
[----:B---3--:R-:W-:Y:S05]  /*9220*/  @!P0 NANOSLEEP.SYNCS 0x989680 ;  /* 0x009896800000895d */ /* 0x008fea0003900000 */
[----:B------:R-:W3:Y:S02]  /*9230*/  @!P0 SYNCS.PHASECHK.TRANS64 P0, [R2+URZ+0xa0], R5 ;  /* 0x0000a005020085a7 */ /* 0x000ee400080010ff */
[----:B---3--:R-:W-:Y:S05]  /*9240*/  @!P0 BRA `(.L_x_153) ;  /* 0xfffffffc00f08947 */ /* 0x008fea000383ffff */
[----:B------:R-:W-:Y:S05]  /*9250*/  BRA `(.L_x_154) ;  /* 0xffffff9c000c7947 */ /* 0x000fea000383ffff */
.L_x_54:
[----:B--2---:R2:W3:Y:S02]  /*9260*/  SYNCS.PHASECHK.TRANS64.TRYWAIT P1, [R2+URZ+0x90], R4 ;  /* 0x00009004020075a7 */ /* 0x0044e400080211ff */
[----:B---3--:R-:W-:Y:S05]  /*9270*/  @!P1 NANOSLEEP.SYNCS 0x989680 ;  /* 0x009896800000995d */ /* 0x008fea0003900000 */
[----:B------:R-:W3:Y:S02]  /*9280*/  @!P1 SYNCS.PHASECHK.TRANS64 P1, [R2+URZ+0x90], R4 ;  /* 0x00009004020095a7 */ /* 0x000ee400080210ff */
[----:B---3--:R-:W-:Y:S05]  /*9290*/  @!P1 BRA `(.L_x_54) ;  /* 0xfffffffc00f09947 */ /* 0x008fea000383ffff */
[----:B------:R-:W-:Y:S05]  /*92a0*/  BRA `(.L_x_155) ;  /* 0xffffff9c003c7947 */ /* 0x000fea000383ffff */
.L_x_57:
[----:B------:R-:W-:-:S07]  /*92b0*/  MOV R0, UR4 ;  /* 0x0000000400007c02 */ /* 0x000fce0008000f00 */
.L_x_156:
[----:B--2---:R2:W3:Y:S02]  /*92c0*/  SYNCS.PHASECHK.TRANS64.TRYWAIT P0, [R0+URZ+0xa0], R2 ;  /* 0x0000a002000075a7 */ /* 0x0044e400080011ff */
[----:B---3--:R-:W-:Y:S05]  /*92d0*/  @!P0 NANOSLEEP.SYNCS 0x989680 ;  /* 0x009896800000895d */ /* 0x008fea0003900000 */
[----:B------:R-:W3:Y:S02]  /*92e0*/  @!P0 SYNCS.PHASECHK.TRANS64 P0, [R0+URZ+0xa0], R2 ;  /* 0x0000a002000085a7 */ /* 0x000ee400080010ff */
[----:B---3--:R-:W-:Y:S05]  /*92f0*/  @!P0 BRA `(.L_x_156) ;  /* 0xfffffffc00f08947 */ /* 0x008fea000383ffff */
[----:B------:R-:W-:Y:S05]  /*9300*/  BRA `(.L_x_56) ;  /* 0xffffff9c00907947 */ /* 0x000fea000383ffff */
.L_x_64:
[----:B-1----:R1:W2:Y:S02]  /*9310*/  SYNCS.PHASECHK.TRANS64.TRYWAIT P1, [R0+URZ+0x90], R2 ;  /* 0x00009002000075a7 */ /* 0x0022a400080211ff */
[----:B--2---:R-:W-:Y:S05]  /*9320*/  @!P1 NANOSLEEP.SYNCS 0x989680 ;  /* 0x009896800000995d */ /* 0x004fea0003900000 */
[----:B------:R-:W2:Y:S02]  /*9330*/  @!P1 SYNCS.PHASECHK.TRANS64 P1, [R0+URZ+0x90], R2 ;  /* 0x00009002000095a7 */ /* 0x000ea400080210ff */
[----:B--2---:R-:W-:Y:S05]  /*9340*/  @!P1 BRA `(.L_x_64) ;  /* 0xfffffffc00f09947 */ /* 0x004fea000383ffff */
[----:B------:R-:W-:Y:S05]  /*9350*/  BRA `(.L_x_157) ;  /* 0xffffffa400247947 */ /* 0x000fea000383ffff */
.L_x_65:
[----:B------:R-:W-:-:S07]  /*9360*/  MOV R2, UR46 ;  /* 0x0000002e00027c02 */ /* 0x000fce0008000f00 */
.L_x_158:
[----:B-1----:R1:W2:Y:S02]  /*9370*/  SYNCS.PHASECHK.TRANS64.TRYWAIT P0, [R2+URZ+0xd0], R0 ;  /* 0x0000d000020075a7 */ /* 0x0022a400080011ff */
[----:B--2---:R-:W-:Y:S05]  /*9380*/  @!P0 NANOSLEEP.SYNCS 0x989680 ;  /* 0x009896800000895d */ /* 0x004fea0003900000 */
[----:B------:R-:W2:Y:S02]  /*9390*/  @!P0 SYNCS.PHASECHK.TRANS64 P0, [R2+URZ+0xd0], R0 ;  /* 0x0000d000020085a7 */ /* 0x000ea400080010ff */
[----:B--2---:R-:W-:Y:S05]  /*93a0*/  @!P0 BRA `(.L_x_158) ;  /* 0xfffffffc00f08947 */ /* 0x004fea000383ffff */
[----:B------:R-:W-:Y:S05]  /*93b0*/  BRA `(.L_x_159) ;  /* 0xffffffa400747947 */ /* 0x000fea000383ffff */
.L_x_68:
[----:B------:R-:W-:Y:S07]  /*93c0*/  MOV R0, UR7 ;  /* 0x0000000700007c02 */ /* 0x000fee0008000f00 */
.L_x_160:
[----:B-1----:R1:W2:Y:S02]  /*93d0*/  SYNCS.PHASECHK.TRANS64.TRYWAIT P0, [R0+URZ], R2 ;  /* 0x00000002000075a7 */ /* 0x0022a400080011ff */
[----:B--2---:R-:W-:Y:S05]  /*93e0*/  @!P0 NANOSLEEP.SYNCS 0x989680 ;  /* 0x009896800000895d */ /* 0x004fea0003900000 */
[----:B------:R-:W2:Y:S02]  /*93f0*/  @!P0 SYNCS.PHASECHK.TRANS64 P0, [R0+URZ], R2 ;  /* 0x00000002000085a7 */ /* 0x000ea400080010ff */
[----:B--2---:R-:W-:Y:S05]  /*9400*/  @!P0 BRA `(.L_x_160) ;  /* 0xfffffffc00f08947 */ /* 0x004fea000383ffff */
[----:B------:R-:W-:Y:S05]  /*9410*/  BRA `(.L_x_67) ;  /* 0xffffffa400907947 */ /* 0x000fea000383ffff */
.L_x_71:
[----:B------:R-:W-:-:S07]  /*9420*/  MOV R0, UR4 ;  /* 0x0000000400007c02 */ /* 0x000fce0008000f00 */
.L_x_161:
[----:B--2---:R2:W4:Y:S02]  /*9430*/  SYNCS.PHASECHK.TRANS64.TRYWAIT P0, [R0+URZ], R2 ;  /* 0x00000002000075a7 */ /* 0x00452400080011ff */
[----:B----4-:R-:W-:Y:S05]  /*9440*/  @!P0 NANOSLEEP.SYNCS 0x989680 ;  /* 0x009896800000895d */ /* 0x010fea0003900000 */
[----:B------:R-:W4:Y:S02]  /*9450*/  @!P0 SYNCS.PHASECHK.TRANS64 P0, [R0+URZ], R2 ;  /* 0x00000002000085a7 */ /* 0x000f2400080010ff */
[----:B----4-:R-:W-:Y:S05]  /*9460*/  @!P0 BRA `(.L_x_161) ;  /* 0xfffffffc00f08947 */ /* 0x010fea000383ffff */
[----:B------:R-:W-:Y:S05]  /*9470*/  BRA `(.L_x_162) ;  /* 0xffffffa800bc7947 */ /* 0x000fea000383ffff */
.L_x_72:
[----:B------:R-:W-:-:S07]  /*9480*/  MOV R0, UR5 ;  /* 0x0000000500007c02 */ /* 0x000fce0008000f00 */
.L_x_163:
[----:B-1----:R1:W2:Y:S02]  /*9490*/  SYNCS.PHASECHK.TRANS64.TRYWAIT P0, [R0+URZ], R3 ;  /* 0x00000003000075a7 */ /* 0x0022a400080011ff */
[----:B--2---:R-:W-:Y:S05]  /*94a0*/  @!P0 NANOSLEEP.SYNCS 0x989680 ;  /* 0x009896800000895d */ /* 0x004fea0003900000 */
[----:B------:R-:W2:Y:S02]  /*94b0*/  @!P0 SYNCS.PHASECHK.TRANS64 P0, [R0+URZ], R3 ;  /* 0x00000003000085a7 */ /* 0x000ea400080010ff */
[----:B--2---:R-:W-:Y:S05]  /*94c0*/  @!P0 BRA `(.L_x_163) ;  /* 0xfffffffc00f08947 */ /* 0x004fea000383ffff */
[----:B------:R-:W-:Y:S05]  /*94d0*/  BRA `(.L_x_164) ;  /* 0xffffffa800c87947 */ /* 0x000fea000383ffff */
.L_x_73:
[----:B------:R-:W-:-:S07]  /*94e0*/  MOV R0, UR5 ;  /* 0x0000000500007c02 */ /* 0x000fce0008000f00 */
.L_x_165:
[----:B-1----:R1:W2:Y:S02]  /*94f0*/  SYNCS.PHASECHK.TRANS64.TRYWAIT P0, [R0+URZ], R3 ;  /* 0x00000003000075a7 */ /* 0x0022a400080011ff */
[----:B--2---:R-:W-:Y:S05]  /*9500*/  @!P0 NANOSLEEP.SYNCS 0x989680 ;  /* 0x009896800000895d */ /* 0x004fea0003900000 */
[----:B------:R-:W2:Y:S02]  /*9510*/  @!P0 SYNCS.PHASECHK.TRANS64 P0, [R0+URZ], R3 ;  /* 0x00000003000085a7 */ /* 0x000ea400080010ff */
[----:B--2---:R-:W-:Y:S05]  /*9520*/  @!P0 BRA `(.L_x_165) ;  /* 0xfffffffc00f08947 */ /* 0x004fea000383ffff */
[----:B------:R-:W-:Y:S05]  /*9530*/  BRA `(.L_x_166) ;  /* 0xffffffa800d47947 */ /* 0x000fea000383ffff */
.L_x_74:
[----:B-1----:R-:W-:-:S07]  /*9540*/  MOV R0, UR4 ;  /* 0x0000000400007c02 */ /* 0x002fce0008000f00 */
.L_x_167:
[----:B-1----:R1:W2:Y:S02]  /*9550*/  SYNCS.PHASECHK.TRANS64.TRYWAIT P0, [R0+URZ], R2 ;  /* 0x00000002000075a7 */ /* 0x0022a400080011ff */
[----:B--2---:R-:W-:Y:S05]  /*9560*/  @!P0 NANOSLEEP.SYNCS 0x989680 ;  /* 0x009896800000895d */ /* 0x004fea0003900000 */
[----:B------:R-:W2:Y:S02]  /*9570*/  @!P0 SYNCS.PHASECHK.TRANS64 P0, [R0+URZ], R2 ;  /* 0x00000002000085a7 */ /* 0x000ea400080010ff */
[----:B--2---:R-:W-:Y:S05]  /*9580*/  @!P0 BRA `(.L_x_167) ;  /* 0xfffffffc00f08947 */ /* 0x004fea000383ffff */
[----:B------:R-:W-:Y:S05]  /*9590*/  BRA `(.L_x_168) ;  /* 0xffffffa800e07947 */ /* 0x000fea000383ffff */
.L_x_79:
[----:B---3--:R3:W4:Y:S02]  /*95a0*/  SYNCS.PHASECHK.TRANS64.TRYWAIT P0, [R12+URZ+0x90], R0 ;  /* 0x000090000c0075a7 */ /* 0x00872400080011ff */
[----:B----4-:R-:W-:Y:S05]  /*95b0*/  @!P0 NANOSLEEP.SYNCS 0x989680 ;  /* 0x009896800000895d */ /* 0x010fea0003900000 */
[----:B------:R-:W4:Y:S02]  /*95c0*/  @!P0 SYNCS.PHASECHK.TRANS64 P0, [R12+URZ+0x90], R0 ;  /* 0x000090000c0085a7 */ /* 0x000f2400080010ff */
[----:B----4-:R-:W-:Y:S05]  /*95d0*/  @!P0 BRA `(.L_x_79) ;  /* 0xfffffffc00f08947 */ /* 0x010fea000383ffff */
[----:B------:R-:W-:Y:S05]  /*95e0*/  BRA `(.L_x_169) ;  /* 0xffffffb000007947 */ /* 0x000fea000383ffff */
.L_x_82:
[----:B-1----:R-:W-:Y:S07]  /*95f0*/  MOV R0, UR21 ;  /* 0x0000001500007c02 */ /* 0x002fee0008000f00 */
.L_x_170:
[----:B-1----:R1:W3:Y:S02]  /*9600*/  SYNCS.PHASECHK.TRANS64.TRYWAIT P2, [R0+URZ+0x88], R6 ;  /* 0x00008806000075a7 */ /* 0x0022e400080411ff */
[----:B---3--:R-:W-:Y:S05]  /*9610*/  @!P2 NANOSLEEP.SYNCS 0x989680 ;  /* 0x009896800000a95d */ /* 0x008fea0003900000 */
[----:B------:R-:W3:Y:S02]  /*9620*/  @!P2 SYNCS.PHASECHK.TRANS64 P2, [R0+URZ+0x88], R6 ;  /* 0x000088060000a5a7 */ /* 0x000ee400080410ff */
[----:B---3--:R-:W-:Y:S05]  /*9630*/  @!P2 BRA `(.L_x_170) ;  /* 0xfffffffc00f0a947 */ /* 0x008fea000383ffff */
[----:B------:R-:W-:Y:S05]  /*9640*/  BRA `(.L_x_81) ;  /* 0xffffffb400687947 */ /* 0x000fea000383ffff */
.L_x_85:
[----:B------:R-:W-:Y:S07]  /*9650*/  MOV R0, UR21 ;  /* 0x0000001500007c02 */ /* 0x000fee0008000f00 */
.L_x_171:
[----:B-1----:R1:W3:Y:S02]  /*9660*/  SYNCS.PHASECHK.TRANS64.TRYWAIT P0, [R0+URZ+0x60], R9 ;  /* 0x00006009000075a7 */ /* 0x0022e400080011ff */
[----:B---3--:R-:W-:Y:S05]  /*9670*/  @!P0 NANOSLEEP.SYNCS 0x989680 ;  /* 0x009896800000895d */ /* 0x008fea0003900000 */
[----:B------:R-:W3:Y:S02]  /*9680*/  @!P0 SYNCS.PHASECHK.TRANS64 P0, [R0+URZ+0x60], R9 ;  /* 0x00006009000085a7 */ /* 0x000ee400080010ff */
[----:B---3--:R-:W-:Y:S05]  /*9690*/  @!P0 BRA `(.L_x_171) ;  /* 0xfffffffc00f08947 */ /* 0x008fea000383ffff */
[----:B------:R-:W-:Y:S05]  /*96a0*/  BRA `(.L_x_172) ;  /* 0xffffffb400c47947 */ /* 0x000fea000383ffff */
.L_x_86:
[----:B------:R-:W-:Y:S07]  /*96b0*/  MOV R0, UR21 ;  /* 0x0000001500007c02 */ /* 0x000fee0008000f00 */
.L_x_173:
[----:B-1----:R1:W3:Y:S02]  /*96c0*/  SYNCS.PHASECHK.TRANS64.TRYWAIT P0, [R0+URZ+0x68], R9 ;  /* 0x00006809000075a7 */ /* 0x0022e400080011ff */
[----:B---3--:R-:W-:Y:S05]  /*96d0*/  @!P0 NANOSLEEP.SYNCS 0x989680 ;  /* 0x009896800000895d */ /* 0x008fea0003900000 */
[----:B------:R-:W3:Y:S02]  /*96e0*/  @!P0 SYNCS.PHASECHK.TRANS64 P0, [R0+URZ+0x68], R9 ;  /* 0x00006809000085a7 */ /* 0x000ee400080010ff */
[----:B---3--:R-:W-:Y:S05]  /*96f0*/  @!P0 BRA `(.L_x_173) ;  /* 0xfffffffc00f08947 */ /* 0x008fea000383ffff */
[----:B------:R-:W-:Y:S05]  /*9700*/  BRA `(.L_x_174) ;  /* 0xffffffb800007947 */ /* 0x000fea000383ffff */
.L_x_87:
[----:B------:R-:W-:Y:S07]  /*9710*/  MOV R0, UR21 ;  /* 0x0000001500007c02 */ /* 0x000fee0008000f00 */
.L_x_175:
[----:B-1----:R1:W3:Y:S02]  /*9720*/  SYNCS.PHASECHK.TRANS64.TRYWAIT P0, [R0+URZ+0x70], R9 ;  /* 0x00007009000075a7 */ /* 0x0022e400080011ff */
[----:B---3--:R-:W-:Y:S05]  /*9730*/  @!P0 NANOSLEEP.SYNCS 0x989680 ;  /* 0x009896800000895d */ /* 0x008fea0003900000 */
[----:B------:R-:W3:Y:S02]  /*9740*/  @!P0 SYNCS.PHASECHK.TRANS64 P0, [R0+URZ+0x70], R9 ;  /* 0x00007009000085a7 */ /* 0x000ee400080010ff */
[----:B---3--:R-:W-:Y:S05]  /*9750*/  @!P0 BRA `(.L_x_175) ;  /* 0xfffffffc00f08947 */ /* 0x008fea000383ffff */
[----:B------:R-:W-:Y:S05]  /*9760*/  BRA `(.L_x_176) ;  /* 0xffffffb800487947 */ /* 0x000fea000383ffff */
.L_x_88:
[----:B------:R-:W-:Y:S07]  /*9770*/  MOV R0, UR21 ;  /* 0x0000001500007c02 */ /* 0x000fee0008000f00 */
.L_x_177:
[----:B-1----:R1:W3:Y:S02]  /*9780*/  SYNCS.PHASECHK.TRANS64.TRYWAIT P0, [R0+URZ+0x78], R9 ;  /* 0x00007809000075a7 */ /* 0x0022e400080011ff */
[----:B---3--:R-:W-:Y:S05]  /*9790*/  @!P0 NANOSLEEP.SYNCS 0x989680 ;  /* 0x009896800000895d */ /* 0x008fea0003900000 */
[----:B------:R-:W3:Y:S02]  /*97a0*/  @!P0 SYNCS.PHASECHK.TRANS64 P0, [R0+URZ+0x78], R9 ;  /* 0x00007809000085a7 */ /* 0x000ee400080010ff */
[----:B---3--:R-:W-:Y:S05]  /*97b0*/  @!P0 BRA `(.L_x_177) ;  /* 0xfffffffc00f08947 */ /* 0x008fea000383ffff */
[----:B------:R-:W-:Y:S05]  /*97c0*/  BRA `(.L_x_178) ;  /* 0xffffffb8008c7947 */ /* 0x000fea000383ffff */
.L_x_90:
[----:B------:R-:W-:-:S07]  /*97d0*/  MOV R0, UR21 ;  /* 0x0000001500007c02 */ /* 0x000fce0008000f00 */
.L_x_179:
[----:B-1----:R1:W4:Y:S02]  /*97e0*/  SYNCS.PHASECHK.TRANS64.TRYWAIT P0, [R0+URZ+0x60], R2 ;  /* 0x00006002000075a7 */ /* 0x00232400080011ff */
[----:B----4-:R-:W-:Y:S05]  /*97f0*/  @!P0 NANOSLEEP.SYNCS 0x989680 ;  /* 0x009896800000895d */ /* 0x010fea0003900000 */
[----:B------:R-:W4:Y:S02]  /*9800*/  @!P0 SYNCS.PHASECHK.TRANS64 P0, [R0+URZ+0x60], R2 ;  /* 0x00006002000085a7 */ /* 0x000f2400080010ff */
[----:B----4-:R-:W-:Y:S05]  /*9810*/  @!P0 BRA `(.L_x_179) ;  /* 0xfffffffc00f08947 */ /* 0x010fea000383ffff */
[----:B------:R-:W-:Y:S05]  /*9820*/  BRA `(.L_x_180) ;  /* 0xffffffbc00007947 */ /* 0x000fea000383ffff */
.L_x_91:
[----:B-1----:R-:W-:-:S07]  /*9830*/  MOV R0, UR21 ;  /* 0x0000001500007c02 */ /* 0x002fce0008000f00 */
.L_x_181:
[----:B-1----:R1:W4:Y:S02]  /*9840*/  SYNCS.PHASECHK.TRANS64.TRYWAIT P0, [R0+URZ+0x68], R2 ;  /* 0x00006802000075a7 */ /* 0x00232400080011ff */
[----:B----4-:R-:W-:Y:S05]  /*9850*/  @!P0 NANOSLEEP.SYNCS 0x989680 ;  /* 0x009896800000895d */ /* 0x010fea0003900000 */
[----:B------:R-:W4:Y:S02]  /*9860*/  @!P0 SYNCS.PHASECHK.TRANS64 P0, [R0+URZ+0x68], R2 ;  /* 0x00006802000085a7 */ /* 0x000f2400080010ff */
[----:B----4-:R-:W-:Y:S05]  /*9870*/  @!P0 BRA `(.L_x_181) ;  /* 0xfffffffc00f08947 */ /* 0x010fea000383ffff */
[----:B------:R-:W-:Y:S05]  /*9880*/  BRA `(.L_x_182) ;  /* 0xffffffb800f07947 */ /* 0x000fea000383ffff */
.L_x_92:
[----:B-1----:R-:W-:-:S07]  /*9890*/  MOV R0, UR21 ;  /* 0x0000001500007c02 */ /* 0x002fce0008000f00 */
.L_x_183:
[----:B-1----:R1:W4:Y:S02]  /*98a0*/  SYNCS.PHASECHK.TRANS64.TRYWAIT P0, [R0+URZ+0x70], R2 ;  /* 0x00007002000075a7 */ /* 0x00232400080011ff */
[----:B----4-:R-:W-:Y:S05]  /*98b0*/  @!P0 NANOSLEEP.SYNCS 0x989680 ;  /* 0x009896800000895d */ /* 0x010fea0003900000 */
[----:B------:R-:W4:Y:S02]  /*98c0*/  @!P0 SYNCS.PHASECHK.TRANS64 P0, [R0+URZ+0x70], R2 ;  /* 0x00007002000085a7 */ /* 0x000f2400080010ff */
[----:B----4-:R-:W-:Y:S05]  /*98d0*/  @!P0 BRA `(.L_x_183) ;  /* 0xfffffffc00f08947 */ /* 0x010fea000383ffff */
[----:B------:R-:W-:Y:S05]  /*98e0*/  BRA `(.L_x_184) ;  /* 0xffffffb800e07947 */ /* 0x000fea000383ffff */
.L_x_94:
[----:B-1----:R1:W2:Y:S02]  /*98f0*/  SYNCS.PHASECHK.TRANS64.TRYWAIT P0, [R3+URZ+0x90], R0 ;  /* 0x00009000030075a7 */ /* 0x0022a400080011ff */
[----:B--2---:R-:W-:Y:S05]  /*9900*/  @!P0 NANOSLEEP.SYNCS 0x989680 ;  /* 0x009896800000895d */ /* 0x004fea0003900000 */
[----:B------:R-:W2:Y:S02]  /*9910*/  @!P0 SYNCS.PHASECHK.TRANS64 P0, [R3+URZ+0x90], R0 ;  /* 0x00009000030085a7 */ /* 0x000ea400080010ff */
[----:B--2---:R-:W-:Y:S05]  /*9920*/  @!P0 BRA `(.L_x_94) ;  /* 0xfffffffc00f08947 */ /* 0x004fea000383ffff */
[----:B------:R-:W-:Y:S05]  /*9930*/  BRA `(.L_x_185) ;  /* 0xffffffbc00b47947 */ /* 0x000fea000383ffff */
.L_x_105:
[----:B-1----:R-:W-:Y:S04]  /*9940*/  MOV R0, UR44 ;  /* 0x0000002c00007c02 */ /* 0x002fe80008000f00 */
[----:B------:R1:W2:Y:S03]  /*9950*/  SYNCS.PHASECHK.TRANS64.TRYWAIT P1, [R0+URZ+0x40], R3 ;  /* 0x00004003000075a7 */ /* 0x0002a600080211ff */
[----:B--2---:R-:W-:Y:S05]  /*9960*/  @!P1 NANOSLEEP.SYNCS 0x989680 ;  /* 0x009896800000995d */ /* 0x004fea0003900000 */
[----:B------:R-:W2:Y:S02]  /*9970*/  @!P1 SYNCS.PHASECHK.TRANS64 P1, [R0+URZ+0x40], R3 ;  /* 0x00004003000095a7 */ /* 0x000ea400080210ff */
[----:B--2---:R-:W-:Y:S05]  /*9980*/  @!P1 BRA `(.L_x_105) ;  /* 0xfffffffc00ec9947 */ /* 0x004fea000383ffff */
[----:B------:R-:W-:Y:S05]  /*9990*/  BRA `(.L_x_104) ;  /* 0xffffffcc00547947 */ /* 0x000fea000383ffff */
.L_x_107:
[----:B-1----:R1:W3:Y:S02]  /*99a0*/  SYNCS.PHASECHK.TRANS64.TRYWAIT P0, [R26+URZ+0xb0], R2 ;  /* 0x0000b0021a0075a7 */ /* 0x0022e400080011ff */
[----:B---3--:R-:W-:Y:S05]  /*99b0*/  @!P0 NANOSLEEP.SYNCS 0x989680 ;  /* 0x009896800000895d */ /* 0x008fea0003900000 */
[----:B------:R-:W3:Y:S02]  /*99c0*/  @!P0 SYNCS.PHASECHK.TRANS64 P0, [R26+URZ+0xb0], R2 ;  /* 0x0000b0021a0085a7 */ /* 0x000ee400080010ff */
[----:B---3--:R-:W-:Y:S05]  /*99d0*/  @!P0 BRA `(.L_x_107) ;  /* 0xfffffffc00f08947 */ /* 0x008fea000383ffff */
[----:B------:R-:W-:Y:S05]  /*99e0*/  BRA `(.L_x_106) ;  /* 0xffffffcc00807947 */ /* 0x000fea000383ffff */
.L_x_116:
[----:B-1----:R1:W2:Y:S02]  /*99f0*/  SYNCS.PHASECHK.TRANS64.TRYWAIT P0, [R2+URZ+0x40], R0 ;  /* 0x00004000020075a7 */ /* 0x0022a400080011ff */
[----:B--2---:R-:W-:Y:S05]  /*9a00*/  @!P0 NANOSLEEP.SYNCS 0x989680 ;  /* 0x009896800000895d */ /* 0x004fea0003900000 */
[----:B------:R-:W2:Y:S02]  /*9a10*/  @!P0 SYNCS.PHASECHK.TRANS64 P0, [R2+URZ+0x40], R0 ;  /* 0x00004000020085a7 */ /* 0x000ea400080010ff */
[----:B--2---:R-:W-:Y:S05]  /*9a20*/  @!P0 BRA `(.L_x_116) ;  /* 0xfffffffc00f08947 */ /* 0x004fea000383ffff */
[----:B------:R-:W-:Y:S05]  /*9a30*/  BRA `(.L_x_115) ;  /* 0xffffffd400a47947 */ /* 0x000fea000383ffff */
.L_x_124:
[----:B-1----:R1:W2:Y:S02]  /*9a40*/  SYNCS.PHASECHK.TRANS64.TRYWAIT P0, [R0+URZ+0x40], R5 ;  /* 0x00004005000075a7 */ /* 0x0022a400080011ff */
[----:B--2---:R-:W-:Y:S05]  /*9a50*/  @!P0 NANOSLEEP.SYNCS 0x989680 ;  /* 0x009896800000895d */ /* 0x004fea0003900000 */
[----:B------:R-:W2:Y:S02]  /*9a60*/  @!P0 SYNCS.PHASECHK.TRANS64 P0, [R0+URZ+0x40], R5 ;  /* 0x00004005000085a7 */ /* 0x000ea400080010ff */
[----:B--2---:R-:W-:Y:S05]  /*9a70*/  @!P0 BRA `(.L_x_124) ;  /* 0xfffffffc00f08947 */ /* 0x004fea000383ffff */
[----:B------:R-:W-:Y:S05]  /*9a80*/  BRA `(.L_x_123) ;  /* 0xffffffdc00ec7947 */ /* 0x000fea000383ffff */
.L_x_132:
[----:B--2---:R2:W3:Y:S02]  /*9a90*/  SYNCS.PHASECHK.TRANS64.TRYWAIT P0, [R2+URZ+0x40], R0 ;  /* 0x00004000020075a7 */ /* 0x0044e400080011ff */
[----:B---3--:R-:W-:Y:S05]  /*9aa0*/  @!P0 NANOSLEEP.SYNCS 0x989680 ;  /* 0x009896800000895d */ /* 0x008fea0003900000 */
[----:B------:R-:W3:Y:S02]  /*9ab0*/  @!P0 SYNCS.PHASECHK.TRANS64 P0, [R2+URZ+0x40], R0 ;  /* 0x00004000020085a7 */ /* 0x000ee400080010ff */
[----:B---3--:R-:W-:Y:S05]  /*9ac0*/  @!P0 BRA `(.L_x_132) ;  /* 0xfffffffc00f08947 */ /* 0x008fea000383ffff */
[----:B------:R-:W-:Y:S05]  /*9ad0*/  BRA `(.L_x_131) ;  /* 0xffffffe800347947 */ /* 0x000fea000383ffff */
        .weak           $__internal_0_$__cuda_sm10x_tcgen05_guardrail_trap_col_being_dealloced_not_returned_by_alloc
        .type           $__internal_0_$__cuda_sm10x_tcgen05_guardrail_trap_col_being_dealloced_not_returned_by_alloc,@function
        .size           $__internal_0_$__cuda_sm10x_tcgen05_guardrail_trap_col_being_dealloced_not_returned_by_alloc,($__internal_1_$__cuda_sm10x_tcgen05_guardrail_trap_phase_invalid_during_alloc - $__internal_0_$__cuda_sm10x_tcgen05_guardrail_trap_col_being_dealloced_not_returned_by_alloc)
$__internal_0_$__cuda_sm10x_tcgen05_guardrail_trap_col_being_dealloced_not_returned_by_alloc:
[----:B------:R-:W-:Y:S05]  /*9ae0*/  BPT.TRAP 0x1 ;  /* 0x000000040000795c */ /* 0x000fea0000300000 */
[----:B------:R-:W-:-:S04]  /*9af0*/  HFMA2 R3, -RZ, RZ, 0, 0 ;  /* 0x00000000ff037431 */ /* 0x000fc800000001ff */
[----:B------:R-:W-:Y:S05]  /*9b00*/  RET.REL.NODEC R2 `(_ZN7cutlass13device_kernelINS_4gemm6kernel13GemmUniversalIN4cute5tupleIJiiiiEEENS1_10collective13CollectiveMmaINS1_35MainloopSm100TmaUmmaWarpSpecializedILi4ELi2ELi4ENS5_IJNS4_1CILi2EEESB_NSA_ILi1EEEEEEEENS5_IJNSA_ILi64EEENSA_ILi128EEESF_EEENS_10tfloat32_tENS5_IJlSC_lEEESI_SJ_NS4_8TiledMMAINS4_8MMA_AtomIJNS4_17SM100_MMA_TF32_SSISI_SI_fLi64ELi128ELNS4_4UMMA5MajorE0ELSO_0ELNSN_7ScaleInE0ELSP_0EEEEEENS4_6LayoutINS5_IJSC_SC_SC_EEENS5_IJNSA_ILi0EEESU_SU_EEEEENS5_IJNS4_10UnderscoreESX_SX_EEEEENS4_23SM90_TMA_LOAD_MULTICASTENS4_14ComposedLayoutINS4_7SwizzleILi3ELi4ELi3EEENS4_18smem_ptr_flag_bitsILi32EEENSS_INS5_IJNSA_ILi8EEENSA_ILi32EEEEEENS5_IJS17_SC_EEEEEEEvNS4_8identityES10_S1B_vS1C_EENS_8epilogue10collective18CollectiveEpilogueINS1E_23Sm100TmaWarpSpecializedILi4ELi2ELi16ELb1ELb0EEEJSH_NS5_IJNSS_ISF_SC_EENSS_IS17_SC_EEEEESI_SJ_SI_SJ_NS1E_6fusion15FusionCallbacksIS1I_NS1M_17LinearCombinationISI_fSI_fLNS_15FloatRoundStyleE2EEESH_S1L_JEEENS4_5SM1004TMEM4LOAD26SM100_TMEM_LOAD_16dp128b8xENS4_13SM90_TMA_LOADES1B_NS4_17SM75_U32x4_LDSM_NENS4_14SM90_TMA_STOREES1B_NS4_17SM90_U32x4_STSM_NENS4_39AutoVectorizingCopyWithAssumedAlignmentILi128EEEEEEvvEEEEvNT_6ParamsE) ;  /* 0xffffff64023c7950 */ /* 0x000fea0003c3ffff */
        .weak           $__internal_1_$__cuda_sm10x_tcgen05_guardrail_trap_phase_invalid_during_alloc
        .type           $__internal_1_$__cuda_sm10x_tcgen05_guardrail_trap_phase_invalid_during_alloc,@function
        .size           $__internal_1_$__cuda_sm10x_tcgen05_guardrail_trap_phase_invalid_during_alloc,($__internal_2_$__cuda_sm10x_tcgen05_guardrail_trap_unallocated_columns_being_dealloced - $__internal_1_$__cuda_sm10x_tcgen05_guardrail_trap_phase_invalid_during_alloc)
$__internal_1_$__cuda_sm10x_tcgen05_guardrail_trap_phase_invalid_during_alloc:
[----:B------:R-:W-:Y:S05]  /*9b10*/  BPT.TRAP 0x1 ;  /* 0x000000040000795c */ /* 0x000fea0000300000 */
[----:B------:R-:W-:-:S04]  /*9b20*/  MOV R5, 0x0 ;  /* 0x0000000000057802 */ /* 0x000fc80000000f00 */
[----:B------:R-:W-:Y:S05]  /*9b30*/  RET.REL.NODEC R4 `(_ZN7cutlass13device_kernelINS_4gemm6kernel13GemmUniversalIN4cute5tupleIJiiiiEEENS1_10collective13CollectiveMmaINS1_35MainloopSm100TmaUmmaWarpSpecializedILi4ELi2ELi4ENS5_IJNS4_1CILi2EEESB_NSA_ILi1EEEEEEEENS5_IJNSA_ILi64EEENSA_ILi128EEESF_EEENS_10tfloat32_tENS5_IJlSC_lEEESI_SJ_NS4_8TiledMMAINS4_8MMA_AtomIJNS4_17SM100_MMA_TF32_SSISI_SI_fLi64ELi128ELNS4_4UMMA5MajorE0ELSO_0ELNSN_7ScaleInE0ELSP_0EEEEEENS4_6LayoutINS5_IJSC_SC_SC_EEENS5_IJNSA_ILi0EEESU_SU_EEEEENS5_IJNS4_10UnderscoreESX_SX_EEEEENS4_23SM90_TMA_LOAD_MULTICASTENS4_14ComposedLayoutINS4_7SwizzleILi3ELi4ELi3EEENS4_18smem_ptr_flag_bitsILi32EEENSS_INS5_IJNSA_ILi8EEENSA_ILi32EEEEEENS5_IJS17_SC_EEEEEEEvNS4_8identityES10_S1B_vS1C_EENS_8epilogue10collective18CollectiveEpilogueINS1E_23Sm100TmaWarpSpecializedILi4ELi2ELi16ELb1ELb0EEEJSH_NS5_IJNSS_ISF_SC_EENSS_IS17_SC_EEEEESI_SJ_SI_SJ_NS1E_6fusion15FusionCallbacksIS1I_NS1M_17LinearCombinationISI_fSI_fLNS_15FloatRoundStyleE2EEESH_S1L_JEEENS4_5SM1004TMEM4LOAD26SM100_TMEM_LOAD_16dp128b8xENS4_13SM90_TMA_LOADES1B_NS4_17SM75_U32x4_LDSM_NENS4_14SM90_TMA_STOREES1B_NS4_17SM90_U32x4_STSM_NENS4_39AutoVectorizingCopyWithAssumedAlignmentILi128EEEEEEvvEEEEvNT_6ParamsE) ;  /* 0xffffff6404307950 */ /* 0x000fea0003c3ffff */
        .weak           $__internal_2_$__cuda_sm10x_tcgen05_guardrail_trap_unallocated_columns_being_dealloced
        .type           $__internal_2_$__cuda_sm10x_tcgen05_guardrail_trap_unallocated_columns_being_dealloced,@function
        .size           $__internal_2_$__cuda_sm10x_tcgen05_guardrail_trap_unallocated_columns_being_dealloced,(.L_x_187 - $__internal_2_$__cuda_sm10x_tcgen05_guardrail_trap_unallocated_columns_being_dealloced)
$__internal_2_$__cuda_sm10x_tcgen05_guardrail_trap_unallocated_columns_being_dealloced:
[----:B------:R-:W-:Y:S05]  /*9b40*/  BPT.TRAP 0x1 ;  /* 0x000000040000795c */ /* 0x000fea0000300000 */
[----:B------:R-:W-:-:S04]  /*9b50*/  HFMA2 R3, -RZ, RZ, 0, 0 ;  /* 0x00000000ff037431 */ /* 0x000fc800000001ff */
[----:B------:R-:W-:Y:S05]  /*9b60*/  RET.REL.NODEC R2 `(_ZN7cutlass13device_kernelINS_4gemm6kernel13GemmUniversalIN4cute5tupleIJiiiiEEENS1_10collective13CollectiveMmaINS1_35MainloopSm100TmaUmmaWarpSpecializedILi4ELi2ELi4ENS5_IJNS4_1CILi2EEESB_NSA_ILi1EEEEEEEENS5_IJNSA_ILi64EEENSA_ILi128EEESF_EEENS_10tfloat32_tENS5_IJlSC_lEEESI_SJ_NS4_8TiledMMAINS4_8MMA_AtomIJNS4_17SM100_MMA_TF32_SSISI_SI_fLi64ELi128ELNS4_4UMMA5MajorE0ELSO_0ELNSN_7ScaleInE0ELSP_0EEEEEENS4_6LayoutINS5_IJSC_SC_SC_EEENS5_IJNSA_ILi0EEESU_SU_EEEEENS5_IJNS4_10UnderscoreESX_SX_EEEEENS4_23SM90_TMA_LOAD_MULTICASTENS4_14ComposedLayoutINS4_7SwizzleILi3ELi4ELi3EEENS4_18smem_ptr_flag_bitsILi32EEENSS_INS5_IJNSA_ILi8EEENSA_ILi32EEEEEENS5_IJS17_SC_EEEEEEEvNS4_8identityES10_S1B_vS1C_EENS_8epilogue10collective18CollectiveEpilogueINS1E_23Sm100TmaWarpSpecializedILi4ELi2ELi16ELb1ELb0EEEJSH_NS5_IJNSS_ISF_SC_EENSS_IS17_SC_EEEEESI_SJ_SI_SJ_NS1E_6fusion15FusionCallbacksIS1I_NS1M_17LinearCombinationISI_fSI_fLNS_15FloatRoundStyleE2EEESH_S1L_JEEENS4_5SM1004TMEM4LOAD26SM100_TMEM_LOAD_16dp128b8xENS4_13SM90_TMA_LOADES1B_NS4_17SM75_U32x4_LDSM_NENS4_14SM90_TMA_STOREES1B_NS4_17SM90_U32x4_STSM_NENS4_39AutoVectorizingCopyWithAssumedAlignmentILi128EEEEEEvvEEEEvNT_6ParamsE) ;  /* 0xffffff6402247950 */ /* 0x000fea0003c3ffff */
.L_x_186:
[----:B------:R-:W-:-:S00]  /*9b70*/  BRA `(.L_x_186) ;  /* 0xfffffffc00fc7947 */ /* 0x000fc0000383ffff */
[----:B------:R-:W-:-:S00]  /*9b80*/  NOP ;  /* 0x0000000000007918 */ /* 0x000fc00000000000 */
[----:B------:R-:W-:-:S00]  /*9b90*/  NOP ;  /* 0x0000000000007918 */ /* 0x000fc00000000000 */
[----:B------:R-:W-:-:S00]  /*9ba0*/  NOP ;  /* 0x0000000000007918 */ /* 0x000fc00000000000 */
[----:B------:R-:W-:-:S00]  /*9bb0*/  NOP ;  /* 0x0000000000007918 */ /* 0x000fc00000000000 */
[----:B------:R-:W-:-:S00]  /*9bc0*/  NOP ;  /* 0x0000000000007918 */ /* 0x000fc00000000000 */
[----:B------:R-:W-:-:S00]  /*9bd0*/  NOP ;  /* 0x0000000000007918 */ /* 0x000fc00000000000 */
[----:B------:R-:W-:-:S00]  /*9be0*/  NOP ;  /* 0x0000000000007918 */ /* 0x000fc00000000000 */
[----:B------:R-:W-:-:S00]  /*9bf0*/  NOP ;  /* 0x0000000000007918 */ /* 0x000fc00000000000 */
.L_x_187:


//--------------------- .nv.global.init           --------------------------
	.section	.nv.global.init,"aw",@progbits
.nv.global.init:
	.type		$str$27,@object
	.size		$str$27,($str$28 - $str$27)
$str$27:
        /*0000*/ 	.byte	0x28, 0x61, 0x64, 0x64, 0x72, 0x65, 0x73, 0x73, 0x20, 0x26, 0x20, 0x6d, 0x61, 0x73, 0x6b, 0x29
        /*0010*/ 	.byte	0x20, 0x3d, 0x3d, 0x20, 0x30, 0x00
	.type		$str$28,@object
	.size		$str$28,($str$26 - $str$28)
$str$28:
        /*0016*/ 	.byte	0x2f, 0x74, 0x6d, 0x70, 0x2f, 0x63, 0x75, 0x74, 0x6c, 0x61, 0x73, 0x73, 0x5f, 0x73, 0x77, 0x65
        /*0026*/ 	.byte	0x65, 0x70, 0x5f, 0x73, 0x72, 0x63, 0x2f, 0x69, 0x6e, 0x63, 0x6c, 0x75, 0x64, 0x65, 0x2f, 0x63
        /*0036*/ 	.byte	0x75, 0x74, 0x65, 0x2f, 0x70, 0x6f, 0x69, 0x6e, 0x74, 0x65, 0x72, 0x5f, 0x66, 0x6c, 0x61, 0x67
        /*0046*/ 	.byte	0x67, 0x65, 0x64, 0x2e, 0x68, 0x70, 0x70, 0x00
	.type		$str$26,@object
	.size		$str$26,($str$25 - $str$26)
$str$26:
        /*004e*/ 	.byte	0x2f, 0x74, 0x6d, 0x70, 0x2f, 0x63, 0x75, 0x74, 0x6c, 0x61, 0x73, 0x73, 0x5f, 0x73, 0x77, 0x65
        /*005e*/ 	.byte	0x65, 0x70, 0x5f, 0x73, 0x72, 0x63, 0x2f, 0x69, 0x6e, 0x63, 0x6c, 0x75, 0x64, 0x65, 0x2f, 0x63
        /*006e*/ 	.byte	0x75, 0x74, 0x65, 0x2f, 0x61, 0x74, 0x6f, 0x6d, 0x2f, 0x63, 0x6f, 0x70, 0x79, 0x5f, 0x74, 0x72
        /*007e*/ 	.byte	0x61, 0x69, 0x74, 0x73, 0x5f, 0x73, 0x6d, 0x31, 0x30, 0x30, 0x2e, 0x68, 0x70, 0x70, 0x00
	.type		$str$25,@object
	.size		$str$25,(__unnamed_1 - $str$25)
$str$25:
        /*008d*/ 	.byte	0x28, 0x28, 0x75, 0x69, 0x6e, 0x74, 0x33, 0x32, 0x5f, 0x74, 0x28, 0x74, 0x68, 0x72, 0x65, 0x61
        /*009d*/ 	.byte	0x64, 0x49, 0x64, 0x78, 0x2e, 0x78, 0x29, 0x20, 0x2f, 0x20, 0x33, 0x32, 0x29, 0x20, 0x25, 0x20
        /*00ad*/ 	.byte	0x34, 0x29, 0x20, 0x3d, 0x3d, 0x20, 0x28, 0x28, 0x28, 0x74, 0x6d, 0x65, 0x6d, 0x5f, 0x61, 0x64
        /*00bd*/ 	.byte	0x64, 0x72, 0x20, 0x3e, 0x3e, 0x20, 0x31, 0x36, 0x29, 0x20, 0x2f, 0x20, 0x33, 0x32, 0x29, 0x20
        /*00cd*/ 	.byte	0x25, 0x20, 0x34, 0x29, 0x00
	.type		__unnamed_1,@object
	.size		__unnamed_1,(__unnamed_2 - __unnamed_1)
__unnamed_1:
        /*00d2*/ 	.byte	0x61, 0x75, 0x74, 0x6f, 0x20, 0x63, 0x75, 0x74, 0x65, 0x3a, 0x3a, 0x61, 0x73, 0x5f, 0x70, 0x6f
        /* <DEDUP_REMOVED lines=24> */
        /*0262*/ 	.byte	0x30, 0x34, 0x38, 0x3e, 0x3e, 0x3e, 0x3e, 0x5d, 0x00
	.type		__unnamed_2,@object
	.size		__unnamed_2,(.L_2 - __unnamed_2)
__unnamed_2:
        /* <DEDUP_REMOVED lines=45> */
        /*053b*/ 	.byte	0x3e, 0x3e, 0x3e, 0x5d, 0x00
.L_2:


//--------------------- .nv.shared._ZN7cutlass13device_kernelINS_4gemm6kernel13GemmUniversalIN4cute5tupleIJiiiiEEENS1_10collective13CollectiveMmaINS1_35MainloopSm100TmaUmmaWarpSpecializedILi4ELi2ELi4ENS5_IJNS4_1CILi2EEESB_NSA_ILi1EEEEEEEENS5_IJNSA_ILi64EEENSA_ILi128EEESF_EEENS_10tfloat32_tENS5_IJlSC_lEEESI_SJ_NS4_8TiledMMAINS4_8MMA_AtomIJNS4_17SM100_MMA_TF32_SSISI_SI_fLi64ELi128ELNS4_4UMMA5MajorE0ELSO_0ELNSN_7ScaleInE0ELSP_0EEEEEENS4_6LayoutINS5_IJSC_SC_SC_EEENS5_IJNSA_ILi0EEESU_SU_EEEEENS5_IJNS4_10UnderscoreESX_SX_EEEEENS4_23SM90_TMA_LOAD_MULTICASTENS4_14ComposedLayoutINS4_7SwizzleILi3ELi4ELi3EEENS4_18smem_ptr_flag_bitsILi32EEENSS_INS5_IJNSA_ILi8EEENSA_ILi32EEEEEENS5_IJS17_SC_EEEEEEEvNS4_8identityES10_S1B_vS1C_EENS_8epilogue10collective18CollectiveEpilogueINS1E_23Sm100TmaWarpSpecializedILi4ELi2ELi16ELb1ELb0EEEJSH_NS5_IJNSS_ISF_SC_EENSS_IS17_SC_EEEEESI_SJ_SI_SJ_NS1E_6fusion15FusionCallbacksIS1I_NS1M_17LinearCombinationISI_fSI_fLNS_15FloatRoundStyleE2EEESH_S1L_JEEENS4_5SM1004TMEM4LOAD26SM100_TMEM_LOAD_16dp128b8xENS4_13SM90_TMA_LOADES1B_NS4_17SM75_U32x4_LDSM_NENS4_14SM90_TMA_STOREES1B_NS4_17SM90_U32x4_STSM_NENS4_39AutoVectorizingCopyWithAssumedAlignmentILi128EEEEEEvvEEEEvNT_6ParamsE --------------------------
	.section	.nv.shared._ZN7cutlass13device_kernelINS_4gemm6kernel13GemmUniversalIN4cute5tupleIJiiiiEEENS1_10collective13CollectiveMmaINS1_35MainloopSm100TmaUmmaWarpSpecializedILi4ELi2ELi4ENS5_IJNS4_1CILi2EEESB_NSA_ILi1EEEEEEEENS5_IJNSA_ILi64EEENSA_ILi128EEESF_EEENS_10tfloat32_tENS5_IJlSC_lEEESI_SJ_NS4_8TiledMMAINS4_8MMA_AtomIJNS4_17SM100_MMA_TF32_SSISI_SI_fLi64ELi128ELNS4_4UMMA5MajorE0ELSO_0ELNSN_7ScaleInE0ELSP_0EEEEEENS4_6LayoutINS5_IJSC_SC_SC_EEENS5_IJNSA_ILi0EEESU_SU_EEEEENS5_IJNS4_10UnderscoreESX_SX_EEEEENS4_23SM90_TMA_LOAD_MULTICASTENS4_14ComposedLayoutINS4_7SwizzleILi3ELi4ELi3EEENS4_18smem_ptr_flag_bitsILi32EEENSS_INS5_IJNSA_ILi8EEENSA_ILi32EEEEEENS5_IJS17_SC_EEEEEEEvNS4_8identityES10_S1B_vS1C_EENS_8epilogue10collective18CollectiveEpilogueINS1E_23Sm100TmaWarpSpecializedILi4ELi2ELi16ELb1ELb0EEEJSH_NS5_IJNSS_ISF_SC_EENSS_IS17_SC_EEEEESI_SJ_SI_SJ_NS1E_6fusion15FusionCallbacksIS1I_NS1M_17LinearCombinationISI_fSI_fLNS_15FloatRoundStyleE2EEESH_S1L_JEEENS4_5SM1004TMEM4LOAD26SM100_TMEM_LOAD_16dp128b8xENS4_13SM90_TMA_LOADES1B_NS4_17SM75_U32x4_LDSM_NENS4_14SM90_TMA_STOREES1B_NS4_17SM90_U32x4_STSM_NENS4_39AutoVectorizingCopyWithAssumedAlignmentILi128EEEEEEvvEEEEvNT_6ParamsE,"aw",@nobits
	.sectionflags	@""
	.align	16
	.zero		1024


//--------------------- .nv.shared.reserved.0     --------------------------
	.section	.nv.shared.reserved.0,"aw",@nobits
	.weak		__nv_reservedSMEM_offset_0_alias
	.size		__nv_reservedSMEM_offset_0_alias, 0, 64
	.other		__nv_reservedSMEM_offset_0_alias,@"STO_CUDA_RESERVED_SHARED STV_DEFAULT"
__nv_reservedSMEM_offset_0_alias:
	.zero		0
.nv.shared.reserved.0:
	.zero		64
	.weak		__nv_reservedSMEM_tcgen05_partition
	.type		__nv_reservedSMEM_tcgen05_partition,@object
	.size		__nv_reservedSMEM_tcgen05_partition,(.L_0 - __nv_reservedSMEM_tcgen05_partition)
__nv_reservedSMEM_tcgen05_partition:
	.zero		32
.L_0:


//--------------------- .nv.global                --------------------------
	.section	.nv.global,"aw",@nobits
.nv.global:
	.type		_ZN40_INTERNAL_f55bfd78_4_k_cu_3469e903_104974cute1_E,@object
	.size		_ZN40_INTERNAL_f55bfd78_4_k_cu_3469e903_104974cute1_E,(_ZN40_INTERNAL_f55bfd78_4_k_cu_3469e903_104974cuda3std3__45__cpo6cbeginE - _ZN40_INTERNAL_f55bfd78_4_k_cu_3469e903_104974cute1_E)
_ZN40_INTERNAL_f55bfd78_4_k_cu_3469e903_104974cute1_E:
	.zero		1
	.type		_ZN40_INTERNAL_f55bfd78_4_k_cu_3469e903_104974cuda3std3__45__cpo6cbeginE,@object
	.size		_ZN40_INTERNAL_f55bfd78_4_k_cu_3469e903_104974cuda3std3__45__cpo6cbeginE,(_ZN40_INTERNAL_f55bfd78_4_k_cu_3469e903_104974cuda3std3__48in_placeE - _ZN40_INTERNAL_f55bfd78_4_k_cu_3469e903_104974cuda3std3__45__cpo6cbeginE)
_ZN40_INTERNAL_f55bfd78_4_k_cu_3469e903_104974cuda3std3__45__cpo6cbeginE:
	.zero		1
	.type		_ZN40_INTERNAL_f55bfd78_4_k_cu_3469e903_104974cuda3std3__48in_placeE,@object
	.size		_ZN40_INTERNAL_f55bfd78_4_k_cu_3469e903_104974cuda3std3__48in_placeE,(_ZN40_INTERNAL_f55bfd78_4_k_cu_3469e903_104974cuda3std6ranges3__45__cpo9iter_moveE - _ZN40_INTERNAL_f55bfd78_4_k_cu_3469e903_104974cuda3std3__48in_placeE)
_ZN40_INTERNAL_f55bfd78_4_k_cu_3469e903_104974cuda3std3__48in_placeE:
	.zero		1
	.type		_ZN40_INTERNAL_f55bfd78_4_k_cu_3469e903_104974cuda3std6ranges3__45__cpo9iter_moveE,@object
	.size		_ZN40_INTERNAL_f55bfd78_4_k_cu_3469e903_104974cuda3std6ranges3__45__cpo9iter_moveE,(_ZN40_INTERNAL_f55bfd78_4_k_cu_3469e903_104974cuda3std3__45__cpo5beginE - _ZN40_INTERNAL_f55bfd78_4_k_cu_3469e903_104974cuda3std6ranges3__45__cpo9iter_moveE)
_ZN40_INTERNAL_f55bfd78_4_k_cu_3469e903_104974cuda3std6ranges3__45__cpo9iter_moveE:
	.zero		1
	.type		_ZN40_INTERNAL_f55bfd78_4_k_cu_3469e903_104974cuda3std3__45__cpo5beginE,@object
	.size		_ZN40_INTERNAL_f55bfd78_4_k_cu_3469e903_104974cuda3std3__45__cpo5beginE,(_ZN40_INTERNAL_f55bfd78_4_k_cu_3469e903_104974cuda3std3__442_GLOBAL__N__f55bfd78_4_k_cu_3469e903_104976ignoreE - _ZN40_INTERNAL_f55bfd78_4_k_cu_3469e903_104974cuda3std3__45__cpo5beginE)
_ZN40_INTERNAL_f55bfd78_4_k_cu_3469e903_104974cuda3std3__45__cpo5beginE:
	.zero		1
	.type		_ZN40_INTERNAL_f55bfd78_4_k_cu_3469e903_104974cuda3std3__442_GLOBAL__N__f55bfd78_4_k_cu_3469e903_104976ignoreE,@object
	.size		_ZN40_INTERNAL_f55bfd78_4_k_cu_3469e903_104974cuda3std3__442_GLOBAL__N__f55bfd78_4_k_cu_3469e903_104976ignoreE,(_ZN40_INTERNAL_f55bfd78_4_k_cu_3469e903_104974cute7productE - _ZN40_INTERNAL_f55bfd78_4_k_cu_3469e903_104974cuda3std3__442_GLOBAL__N__f55bfd78_4_k_cu_3469e903_104976ignoreE)
_ZN40_INTERNAL_f55bfd78_4_k_cu_3469e903_104974cuda3std3__442_GLOBAL__N__f55bfd78_4_k_cu_3469e903_104976ignoreE:
	.zero		1
	.type		_ZN40_INTERNAL_f55bfd78_4_k_cu_3469e903_104974cute7productE,@object
	.size		_ZN40_INTERNAL_f55bfd78_4_k_cu_3469e903_104974cute7productE,(_ZN40_INTERNAL_f55bfd78_4_k_cu_3469e903_104974cuda3std3__45__cpo3endE - _ZN40_INTERNAL_f55bfd78_4_k_cu_3469e903_104974cute7productE)
_ZN40_INTERNAL_f55bfd78_4_k_cu_3469e903_104974cute7productE:
	.zero		1
	.type		_ZN40_INTERNAL_f55bfd78_4_k_cu_3469e903_104974cuda3std3__45__cpo3endE,@object
	.size		_ZN40_INTERNAL_f55bfd78_4_k_cu_3469e903_104974cuda3std3__45__cpo3endE,(_ZN40_INTERNAL_f55bfd78_4_k_cu_3469e903_104974cuda3std3__419piecewise_constructE - _ZN40_INTERNAL_f55bfd78_4_k_cu_3469e903_104974cuda3std3__45__cpo3endE)
_ZN40_INTERNAL_f55bfd78_4_k_cu_3469e903_104974cuda3std3__45__cpo3endE:
	.zero		1
	.type		_ZN40_INTERNAL_f55bfd78_4_k_cu_3469e903_104974cuda3std3__419piecewise_constructE,@object
	.size		_ZN40_INTERNAL_f55bfd78_4_k_cu_3469e903_104974cuda3std3__419piecewise_constructE,(_ZN40_INTERNAL_f55bfd78_4_k_cu_3469e903_104974cuda3std3__45__cpo4cendE - _ZN40_INTERNAL_f55bfd78_4_k_cu_3469e903_104974cuda3std3__419piecewise_constructE)
_ZN40_INTERNAL_f55bfd78_4_k_cu_3469e903_104974cuda3std3__419piecewise_constructE:
	.zero		1
	.type		_ZN40_INTERNAL_f55bfd78_4_k_cu_3469e903_104974cuda3std3__45__cpo4cendE,@object
	.size		_ZN40_INTERNAL_f55bfd78_4_k_cu_3469e903_104974cuda3std3__45__cpo4cendE,(_ZN40_INTERNAL_f55bfd78_4_k_cu_3469e903_104974cuda3std6ranges3__45__cpo4swapE - _ZN40_INTERNAL_f55bfd78_4_k_cu_3469e903_104974cuda3std3__45__cpo4cendE)
_ZN40_INTERNAL_f55bfd78_4_k_cu_3469e903_104974cuda3std3__45__cpo4cendE:
	.zero		1
	.type		_ZN40_INTERNAL_f55bfd78_4_k_cu_3469e903_104974cuda3std6ranges3__45__cpo4swapE,@object
	.size		_ZN40_INTERNAL_f55bfd78_4_k_cu_3469e903_104974cuda3std6ranges3__45__cpo4swapE,(.L_10 - _ZN40_INTERNAL_f55bfd78_4_k_cu_3469e903_104974cuda3std6ranges3__45__cpo4swapE)
_ZN40_INTERNAL_f55bfd78_4_k_cu_3469e903_104974cuda3std6ranges3__45__cpo4swapE:
	.zero		1
.L_10:


//--------------------- .nv.constant0._ZN7cutlass13device_kernelINS_4gemm6kernel13GemmUniversalIN4cute5tupleIJiiiiEEENS1_10collective13CollectiveMmaINS1_35MainloopSm100TmaUmmaWarpSpecializedILi4ELi2ELi4ENS5_IJNS4_1CILi2EEESB_NSA_ILi1EEEEEEEENS5_IJNSA_ILi64EEENSA_ILi128EEESF_EEENS_10tfloat32_tENS5_IJlSC_lEEESI_SJ_NS4_8TiledMMAINS4_8MMA_AtomIJNS4_17SM100_MMA_TF32_SSISI_SI_fLi64ELi128ELNS4_4UMMA5MajorE0ELSO_0ELNSN_7ScaleInE0ELSP_0EEEEEENS4_6LayoutINS5_IJSC_SC_SC_EEENS5_IJNSA_ILi0EEESU_SU_EEEEENS5_IJNS4_10UnderscoreESX_SX_EEEEENS4_23SM90_TMA_LOAD_MULTICASTENS4_14ComposedLayoutINS4_7SwizzleILi3ELi4ELi3EEENS4_18smem_ptr_flag_bitsILi32EEENSS_INS5_IJNSA_ILi8EEENSA_ILi32EEEEEENS5_IJS17_SC_EEEEEEEvNS4_8identityES10_S1B_vS1C_EENS_8epilogue10collective18CollectiveEpilogueINS1E_23Sm100TmaWarpSpecializedILi4ELi2ELi16ELb1ELb0EEEJSH_NS5_IJNSS_ISF_SC_EENSS_IS17_SC_EEEEESI_SJ_SI_SJ_NS1E_6fusion15FusionCallbacksIS1I_NS1M_17LinearCombinationISI_fSI_fLNS_15FloatRoundStyleE2EEESH_S1L_JEEENS4_5SM1004TMEM4LOAD26SM100_TMEM_LOAD_16dp128b8xENS4_13SM90_TMA_LOADES1B_NS4_17SM75_U32x4_LDSM_NENS4_14SM90_TMA_STOREES1B_NS4_17SM90_U32x4_STSM_NENS4_39AutoVectorizingCopyWithAssumedAlignmentILi128EEEEEEvvEEEEvNT_6ParamsE --------------------------
	.section	.nv.constant0._ZN7cutlass13device_kernelINS_4gemm6kernel13GemmUniversalIN4cute5tupleIJiiiiEEENS1_10collective13CollectiveMmaINS1_35MainloopSm100TmaUmmaWarpSpecializedILi4ELi2ELi4ENS5_IJNS4_1CILi2EEESB_NSA_ILi1EEEEEEEENS5_IJNSA_ILi64EEENSA_ILi128EEESF_EEENS_10tfloat32_tENS5_IJlSC_lEEESI_SJ_NS4_8TiledMMAINS4_8MMA_AtomIJNS4_17SM100_MMA_TF32_SSISI_SI_fLi64ELi128ELNS4_4UMMA5MajorE0ELSO_0ELNSN_7ScaleInE0ELSP_0EEEEEENS4_6LayoutINS5_IJSC_SC_SC_EEENS5_IJNSA_ILi0EEESU_SU_EEEEENS5_IJNS4_10UnderscoreESX_SX_EEEEENS4_23SM90_TMA_LOAD_MULTICASTENS4_14ComposedLayoutINS4_7SwizzleILi3ELi4ELi3EEENS4_18smem_ptr_flag_bitsILi32EEENSS_INS5_IJNSA_ILi8EEENSA_ILi32EEEEEENS5_IJS17_SC_EEEEEEEvNS4_8identityES10_S1B_vS1C_EENS_8epilogue10collective18CollectiveEpilogueINS1E_23Sm100TmaWarpSpecializedILi4ELi2ELi16ELb1ELb0EEEJSH_NS5_IJNSS_ISF_SC_EENSS_IS17_SC_EEEEESI_SJ_SI_SJ_NS1E_6fusion15FusionCallbacksIS1I_NS1M_17LinearCombinationISI_fSI_fLNS_15FloatRoundStyleE2EEESH_S1L_JEEENS4_5SM1004TMEM4LOAD26SM100_TMEM_LOAD_16dp128b8xENS4_13SM90_TMA_LOADES1B_NS4_17SM75_U32x4_LDSM_NENS4_14SM90_TMA_STOREES1B_NS4_17SM90_U32x4_STSM_NENS4_39AutoVectorizingCopyWithAssumedAlignmentILi128EEEEEEvvEEEEvNT_6ParamsE,"a",@progbits
	.sectionflags	@""
	.align	4
.nv.constant0._ZN7cutlass13device_kernelINS_4gemm6kernel13GemmUniversalIN4cute5tupleIJiiiiEEENS1_10collective13CollectiveMmaINS1_35MainloopSm100TmaUmmaWarpSpecializedILi4ELi2ELi4ENS5_IJNS4_1CILi2EEESB_NSA_ILi1EEEEEEEENS5_IJNSA_ILi64EEENSA_ILi128EEESF_EEENS_10tfloat32_tENS5_IJlSC_lEEESI_SJ_NS4_8TiledMMAINS4_8MMA_AtomIJNS4_17SM100_MMA_TF32_SSISI_SI_fLi64ELi128ELNS4_4UMMA5MajorE0ELSO_0ELNSN_7ScaleInE0ELSP_0EEEEEENS4_6LayoutINS5_IJSC_SC_SC_EEENS5_IJNSA_ILi0EEESU_SU_EEEEENS5_IJNS4_10UnderscoreESX_SX_EEEEENS4_23SM90_TMA_LOAD_MULTICASTENS4_14ComposedLayoutINS4_7SwizzleILi3ELi4ELi3EEENS4_18smem_ptr_flag_bitsILi32EEENSS_INS5_IJNSA_ILi8EEENSA_ILi32EEEEEENS5_IJS17_SC_EEEEEEEvNS4_8identityES10_S1B_vS1C_EENS_8epilogue10collective18CollectiveEpilogueINS1E_23Sm100TmaWarpSpecializedILi4ELi2ELi16ELb1ELb0EEEJSH_NS5_IJNSS_ISF_SC_EENSS_IS17_SC_EEEEESI_SJ_SI_SJ_NS1E_6fusion15FusionCallbacksIS1I_NS1M_17LinearCombinationISI_fSI_fLNS_15FloatRoundStyleE2EEESH_S1L_JEEENS4_5SM1004TMEM4LOAD26SM100_TMEM_LOAD_16dp128b8xENS4_13SM90_TMA_LOADES1B_NS4_17SM75_U32x4_LDSM_NENS4_14SM90_TMA_STOREES1B_NS4_17SM90_U32x4_STSM_NENS4_39AutoVectorizingCopyWithAssumedAlignmentILi128EEEEEEvvEEEEvNT_6ParamsE:
	.zero		2944


//--------------------- SYMBOLS --------------------------

	.type		.nv.reservedSmem.offset0,@object
	.size		.nv.reservedSmem.offset0,0x4
	.type		.nv.reservedSmem.cap,@object
	.size		.nv.reservedSmem.cap,0x4
	.type		__assertfail,@function
